	.target	sm_100a

	.elftype	@"ET_EXEC"


//--------------------- .note.nv.tkinfo           --------------------------
	.section	.note.nv.tkinfo,"",@"SHT_NOTE"
	.sectionflags	@"SHF_NOTE_NV_TKINFO"
	.tkinfo
        /*0018*/ 	.word	0x00000002
        /*0030*/ 	.string	""
        /*0030*/ 	.string	"ptxas"
        /*0030*/ 	.string	"Cuda compilation tools, release 13.0, V13.0.88"
        /*0030*/ 	.string	"Build cuda_13.0.r13.0/compiler.36424714_0"
        /*0030*/ 	.string	"-arch sm_100a -m 64 "



//--------------------- .note.nv.cuinfo           --------------------------
	.section	.note.nv.cuinfo,"",@"SHT_NOTE"
	.sectionflags	@"SHF_NOTE_NV_CUINFO"
        /*0018*/ 	.short	0x0002
        /*001a*/ 	.short	0x0064
        /*001c*/ 	.short	0x0082
	.zero		2


//--------------------- .nv.info                  --------------------------
	.section	.nv.info,"",@"SHT_CUDA_INFO"
	.align	4


	//----- nvinfo : EIATTR_REGCOUNT
	.align		4
        /*0000*/ 	.byte	0x04, 0x2f
        /*0002*/ 	.short	(.L_19 - .L_18)
	.align		4
.L_18:
        /*0004*/ 	.word	index@(_ZN7cutlass13device_kernelINS_4gemm6kernel13GemmUniversalIN4cute5tupleIJiiiiEEENS1_10collective13CollectiveMmaINS1_35MainloopSm100TmaUmmaWarpSpecializedILi27ELi2ELi4ENS5_IJNS4_1CILi1EEENSA_ILi2EEESB_EEEEENS5_IJNSA_ILi64EEESF_SF_EEENS_12float_e4m3_tENS5_IJlSB_lEEESH_SI_NS4_8TiledMMAINS4_8MMA_AtomIJNS4_10MMA_TraitsINS4_19SM100_MMA_F8F6F4_SSEJSH_SH_fSF_SF_NS4_17integral_constantINS4_4UMMA5MajorELSP_0EEESQ_NSN_INSO_7ScaleInELSR_0EEESS_EEEEEENS4_6LayoutINS5_IJSB_SB_SB_EEENS5_IJNSA_ILi0EEESX_SX_EEEEENS5_IJNS4_10UnderscoreES10_S10_EEEEENS4_23SM90_TMA_LOAD_MULTICASTENS4_14ComposedLayoutINS4_7SwizzleILi2ELi4ELi3EEENS4_18smem_ptr_flag_bitsILi8EEENSV_INS5_IJNSA_ILi8EEESF_EEENS5_IJSF_SB_EEEEEEEvNS4_8identityENS4_13SM90_TMA_LOADES1D_vS1E_EENS_8epilogue10collective18CollectiveEpilogueINS1H_23Sm100TmaWarpSpecializedILi1ELi1ELi32ELb0ELb0EEEJSG_NS5_IJNSV_ISF_SB_EES1M_EEESH_SI_SH_SI_NS1H_6fusion15FusionCallbacksIS1L_NS1O_17LinearCombinationISH_fSH_fLNS_15FloatRoundStyleE2EEESG_S1N_JEEENS4_5SM1004TMEM4LOAD26SM100_TMEM_LOAD_16dp32b32xES1F_S1D_NS4_39AutoVectorizingCopyWithAssumedAlignmentILi128EEENS4_14SM90_TMA_STOREES1D_S1Z_S1Z_EEEvvEEEEvNT_6ParamsE)
        /*0008*/ 	.word	0x00000059


	//----- nvinfo : EIATTR_FRAME_SIZE
	.align		4
.L_19:
        /*000c*/ 	.byte	0x04, 0x11
        /*000e*/ 	.short	(.L_21 - .L_20)
	.align		4
.L_20:
        /*0010*/ 	.word	index@($__internal_2_$__cuda_sm10x_tcgen05_guardrail_trap_unallocated_columns_being_dealloced)
        /*0014*/ 	.word	0x00000000


	//----- nvinfo : EIATTR_FRAME_SIZE
	.align		4
.L_21:
        /*0018*/ 	.byte	0x04, 0x11
        /*001a*/ 	.short	(.L_23 - .L_22)
	.align		4
.L_22:
        /*001c*/ 	.word	index@($__internal_1_$__cuda_sm10x_tcgen05_guardrail_trap_phase_invalid_during_alloc)
        /*0020*/ 	.word	0x00000000


	//----- nvinfo : EIATTR_FRAME_SIZE
	.align		4
.L_23:
        /*0024*/ 	.byte	0x04, 0x11
        /*0026*/ 	.short	(.L_25 - .L_24)
	.align		4
.L_24:
        /*0028*/ 	.word	index@($__internal_0_$__cuda_sm10x_tcgen05_guardrail_trap_col_being_dealloced_not_returned_by_alloc)
        /*002c*/ 	.word	0x00000000


	//----- nvinfo : EIATTR_FRAME_SIZE
	.align		4
.L_25:
        /*0030*/ 	.byte	0x04, 0x11
        /*0032*/ 	.short	(.L_27 - .L_26)
	.align		4
.L_26:
        /*0034*/ 	.word	index@(_ZN7cutlass13device_kernelINS_4gemm6kernel13GemmUniversalIN4cute5tupleIJiiiiEEENS1_10collective13CollectiveMmaINS1_35MainloopSm100TmaUmmaWarpSpecializedILi27ELi2ELi4ENS5_IJNS4_1CILi1EEENSA_ILi2EEESB_EEEEENS5_IJNSA_ILi64EEESF_SF_EEENS_12float_e4m3_tENS5_IJlSB_lEEESH_SI_NS4_8TiledMMAINS4_8MMA_AtomIJNS4_10MMA_TraitsINS4_19SM100_MMA_F8F6F4_SSEJSH_SH_fSF_SF_NS4_17integral_constantINS4_4UMMA5MajorELSP_0EEESQ_NSN_INSO_7ScaleInELSR_0EEESS_EEEEEENS4_6LayoutINS5_IJSB_SB_SB_EEENS5_IJNSA_ILi0EEESX_SX_EEEEENS5_IJNS4_10UnderscoreES10_S10_EEEEENS4_23SM90_TMA_LOAD_MULTICASTENS4_14ComposedLayoutINS4_7SwizzleILi2ELi4ELi3EEENS4_18smem_ptr_flag_bitsILi8EEENSV_INS5_IJNSA_ILi8EEESF_EEENS5_IJSF_SB_EEEEEEEvNS4_8identityENS4_13SM90_TMA_LOADES1D_vS1E_EENS_8epilogue10collective18CollectiveEpilogueINS1H_23Sm100TmaWarpSpecializedILi1ELi1ELi32ELb0ELb0EEEJSG_NS5_IJNSV_ISF_SB_EES1M_EEESH_SI_SH_SI_NS1H_6fusion15FusionCallbacksIS1L_NS1O_17LinearCombinationISH_fSH_fLNS_15FloatRoundStyleE2EEESG_S1N_JEEENS4_5SM1004TMEM4LOAD26SM100_TMEM_LOAD_16dp32b32xES1F_S1D_NS4_39AutoVectorizingCopyWithAssumedAlignmentILi128EEENS4_14SM90_TMA_STOREES1D_S1Z_S1Z_EEEvvEEEEvNT_6ParamsE)
        /*0038*/ 	.word	0x00000000


	//----- nvinfo : EIATTR_MIN_STACK_SIZE
	.align		4
.L_27:
        /*003c*/ 	.byte	0x04, 0x12
        /*003e*/ 	.short	(.L_29 - .L_28)
	.align		4
.L_28:
        /*0040*/ 	.word	index@(_ZN7cutlass13device_kernelINS_4gemm6kernel13GemmUniversalIN4cute5tupleIJiiiiEEENS1_10collective13CollectiveMmaINS1_35MainloopSm100TmaUmmaWarpSpecializedILi27ELi2ELi4ENS5_IJNS4_1CILi1EEENSA_ILi2EEESB_EEEEENS5_IJNSA_ILi64EEESF_SF_EEENS_12float_e4m3_tENS5_IJlSB_lEEESH_SI_NS4_8TiledMMAINS4_8MMA_AtomIJNS4_10MMA_TraitsINS4_19SM100_MMA_F8F6F4_SSEJSH_SH_fSF_SF_NS4_17integral_constantINS4_4UMMA5MajorELSP_0EEESQ_NSN_INSO_7ScaleInELSR_0EEESS_EEEEEENS4_6LayoutINS5_IJSB_SB_SB_EEENS5_IJNSA_ILi0EEESX_SX_EEEEENS5_IJNS4_10UnderscoreES10_S10_EEEEENS4_23SM90_TMA_LOAD_MULTICASTENS4_14ComposedLayoutINS4_7SwizzleILi2ELi4ELi3EEENS4_18smem_ptr_flag_bitsILi8EEENSV_INS5_IJNSA_ILi8EEESF_EEENS5_IJSF_SB_EEEEEEEvNS4_8identityENS4_13SM90_TMA_LOADES1D_vS1E_EENS_8epilogue10collective18CollectiveEpilogueINS1H_23Sm100TmaWarpSpecializedILi1ELi1ELi32ELb0ELb0EEEJSG_NS5_IJNSV_ISF_SB_EES1M_EEESH_SI_SH_SI_NS1H_6fusion15FusionCallbacksIS1L_NS1O_17LinearCombinationISH_fSH_fLNS_15FloatRoundStyleE2EEESG_S1N_JEEENS4_5SM1004TMEM4LOAD26SM100_TMEM_LOAD_16dp32b32xES1F_S1D_NS4_39AutoVectorizingCopyWithAssumedAlignmentILi128EEENS4_14SM90_TMA_STOREES1D_S1Z_S1Z_EEEvvEEEEvNT_6ParamsE)
        /*0044*/ 	.word	0x00000000
.L_29:


//--------------------- .nv.compat                --------------------------
	.section	.nv.compat,"",@"SHT_CUDA_COMPAT_INFO"
	.align	4
        /*0000*/ 	.byte	0x02, 0x09, 0x01, 0x00, 0x02, 0x02, 0x02, 0x00, 0x02, 0x05, 0x05, 0x00, 0x03, 0x07, 0x01, 0x01
        /*0010*/ 	.byte	0x02, 0x03, 0x01, 0x00, 0x02, 0x06, 0x01, 0x00, 0x04, 0x0b, 0x08, 0x00, 0x09, 0x00, 0x00, 0x00
        /*0020*/ 	.byte	0x00, 0x00, 0x00, 0x00


//--------------------- .nv.info._ZN7cutlass13device_kernelINS_4gemm6kernel13GemmUniversalIN4cute5tupleIJiiiiEEENS1_10collective13CollectiveMmaINS1_35MainloopSm100TmaUmmaWarpSpecializedILi27ELi2ELi4ENS5_IJNS4_1CILi1EEENSA_ILi2EEESB_EEEEENS5_IJNSA_ILi64EEESF_SF_EEENS_12float_e4m3_tENS5_IJlSB_lEEESH_SI_NS4_8TiledMMAINS4_8MMA_AtomIJNS4_10MMA_TraitsINS4_19SM100_MMA_F8F6F4_SSEJSH_SH_fSF_SF_NS4_17integral_constantINS4_4UMMA5MajorELSP_0EEESQ_NSN_INSO_7ScaleInELSR_0EEESS_EEEEEENS4_6LayoutINS5_IJSB_SB_SB_EEENS5_IJNSA_ILi0EEESX_SX_EEEEENS5_IJNS4_10UnderscoreES10_S10_EEEEENS4_23SM90_TMA_LOAD_MULTICASTENS4_14ComposedLayoutINS4_7SwizzleILi2ELi4ELi3EEENS4_18smem_ptr_flag_bitsILi8EEENSV_INS5_IJNSA_ILi8EEESF_EEENS5_IJSF_SB_EEEEEEEvNS4_8identityENS4_13SM90_TMA_LOADES1D_vS1E_EENS_8epilogue10collective18CollectiveEpilogueINS1H_23Sm100TmaWarpSpecializedILi1ELi1ELi32ELb0ELb0EEEJSG_NS5_IJNSV_ISF_SB_EES1M_EEESH_SI_SH_SI_NS1H_6fusion15FusionCallbacksIS1L_NS1O_17LinearCombinationISH_fSH_fLNS_15FloatRoundStyleE2EEESG_S1N_JEEENS4_5SM1004TMEM4LOAD26SM100_TMEM_LOAD_16dp32b32xES1F_S1D_NS4_39AutoVectorizingCopyWithAssumedAlignmentILi128EEENS4_14SM90_TMA_STOREES1D_S1Z_S1Z_EEEvvEEEEvNT_6ParamsE --------------------------
	.section	.nv.info._ZN7cutlass13device_kernelINS_4gemm6kernel13GemmUniversalIN4cute5tupleIJiiiiEEENS1_10collective13CollectiveMmaINS1_35MainloopSm100TmaUmmaWarpSpecializedILi27ELi2ELi4ENS5_IJNS4_1CILi1EEENSA_ILi2EEESB_EEEEENS5_IJNSA_ILi64EEESF_SF_EEENS_12float_e4m3_tENS5_IJlSB_lEEESH_SI_NS4_8TiledMMAINS4_8MMA_AtomIJNS4_10MMA_TraitsINS4_19SM100_MMA_F8F6F4_SSEJSH_SH_fSF_SF_NS4_17integral_constantINS4_4UMMA5MajorELSP_0EEESQ_NSN_INSO_7ScaleInELSR_0EEESS_EEEEEENS4_6LayoutINS5_IJSB_SB_SB_EEENS5_IJNSA_ILi0EEESX_SX_EEEEENS5_IJNS4_10UnderscoreES10_S10_EEEEENS4_23SM90_TMA_LOAD_MULTICASTENS4_14ComposedLayoutINS4_7SwizzleILi2ELi4ELi3EEENS4_18smem_ptr_flag_bitsILi8EEENSV_INS5_IJNSA_ILi8EEESF_EEENS5_IJSF_SB_EEEEEEEvNS4_8identityENS4_13SM90_TMA_LOADES1D_vS1E_EENS_8epilogue10collective18CollectiveEpilogueINS1H_23Sm100TmaWarpSpecializedILi1ELi1ELi32ELb0ELb0EEEJSG_NS5_IJNSV_ISF_SB_EES1M_EEESH_SI_SH_SI_NS1H_6fusion15FusionCallbacksIS1L_NS1O_17LinearCombinationISH_fSH_fLNS_15FloatRoundStyleE2EEESG_S1N_JEEENS4_5SM1004TMEM4LOAD26SM100_TMEM_LOAD_16dp32b32xES1F_S1D_NS4_39AutoVectorizingCopyWithAssumedAlignmentILi128EEENS4_14SM90_TMA_STOREES1D_S1Z_S1Z_EEEvvEEEEvNT_6ParamsE,"",@"SHT_CUDA_INFO"
	.sectionflags	@""
	.align	4


	//----- nvinfo : EIATTR_CUDA_API_VERSION
	.align		4
        /*0000*/ 	.byte	0x04, 0x37
        /*0002*/ 	.short	(.L_31 - .L_30)
.L_30:
        /*0004*/ 	.word	0x00000082


	//----- nvinfo : EIATTR_KPARAM_INFO
	.align		4
.L_31:
        /*0008*/ 	.byte	0x04, 0x17
        /*000a*/ 	.short	(.L_33 - .L_32)
.L_32:
        /*000c*/ 	.word	0x00000000
        /*0010*/ 	.short	0x0000
        /*0012*/ 	.short	0x0000
        /*0014*/ 	.byte	0x00, 0xf0, 0x01, 0x20


	//----- nvinfo : EIATTR_AT_ENTRY_FRAGMENTS
	.align		4
.L_33:
        /*0018*/ 	.byte	0x04, 0x4f
        /*001a*/ 	.short	(.L_35 - .L_34)


	//   ....[0]....
.L_34:
        /*001c*/ 	.word	0x00000006


	//----- nvinfo : EIATTR_RESERVED_SMEM_USED
	.align		4
.L_35:
        /*0020*/ 	.byte	0x01, 0x41
	.zero		2


	//----- nvinfo : EIATTR_SPARSE_MMA_MASK
	.align		4
        /*0024*/ 	.byte	0x03, 0x50
        /*0026*/ 	.short	0x0000


	//----- nvinfo : EIATTR_TCGEN05_1CTA_USED
	.align		4
        /*0028*/ 	.byte	0x01, 0x51
	.zero		2


	//----- nvinfo : EIATTR_MAXREG_COUNT
	.align		4
        /*002c*/ 	.byte	0x03, 0x1b
        /*002e*/ 	.short	0x00ff


	//----- nvinfo : EIATTR_NUM_BARRIERS
	.align		4
        /*0030*/ 	.byte	0x02, 0x4c
        /*0032*/ 	.byte	0x07
	.zero		1


	//----- nvinfo : EIATTR_EXTERNS
	.align		4
        /*0034*/ 	.byte	0x04, 0x0f
        /*0036*/ 	.short	(.L_37 - .L_36)


	//   ....[0]....
	.align		4
.L_36:
        /*0038*/ 	.word	index@(__assertfail)


	//----- nvinfo : EIATTR_MERCURY_ISA_VERSION
	.align		4
.L_37:
        /*003c*/ 	.byte	0x03, 0x5f
        /*003e*/ 	.short	0x0101


	//----- nvinfo : EIATTR_INT_WARP_WIDE_INSTR_OFFSETS
	.align		4
        /*0040*/ 	.byte	0x04, 0x31
        /*0042*/ 	.short	(.L_39 - .L_38)


	//   ....[0]....
.L_38:
        /*0044*/ 	.word	0x00004b50


	//   ....[1]....
        /*0048*/ 	.word	0x00004b80


	//   ....[2]....
        /*004c*/ 	.word	0x00004ba0


	//   ....[3]....
        /*0050*/ 	.word	0x000056d0


	//   ....[4]....
        /*0054*/ 	.word	0x00005780


	//----- nvinfo : EIATTR_COOP_GROUP_MASK_REGIDS
	.align		4
.L_39:
        /*0058*/ 	.byte	0x04, 0x29
        /*005a*/ 	.short	(.L_41 - .L_40)


	//   ....[0]....
.L_40:
        /*005c*/ 	.word	0xffffffff


	//   ....[1]....
        /*0060*/ 	.word	0xffffffff


	//   ....[2]....
        /*0064*/ 	.word	0xffffffff


	//   ....[3]....
        /*0068*/ 	.word	0xffffffff


	//   ....[4]....
        /*006c*/ 	.word	0xffffffff


	//   ....[5]....
        /*0070*/ 	.word	0xffffffff


	//   ....[6]....
        /*0074*/ 	.word	0xffffffff


	//   ....[7]....
        /*0078*/ 	.word	0xffffffff


	//   ....[8]....
        /*007c*/ 	.word	0xffffffff


	//   ....[9]....
        /*0080*/ 	.word	0xffffffff


	//   ....[10]....
        /*0084*/ 	.word	0xffffffff


	//   ....[11]....
        /*0088*/ 	.word	0xffffffff


	//   ....[12]....
        /*008c*/ 	.word	0xffffffff


	//   ....[13]....
        /*0090*/ 	.word	0xffffffff


	//----- nvinfo : EIATTR_COOP_GROUP_INSTR_OFFSETS
	.align		4
.L_41:
        /*0094*/ 	.byte	0x04, 0x28
        /*0096*/ 	.short	(.L_43 - .L_42)


	//   ....[0]....
.L_42:
        /*0098*/ 	.word	0x00000080


	//   ....[1]....
        /*009c*/ 	.word	0x000004e0


	//   ....[2]....
        /*00a0*/ 	.word	0x000009a0


	//   ....[3]....
        /*00a4*/ 	.word	0x00000ae0


	//   ....[4]....
        /*00a8*/ 	.word	0x00000be0


	//   ....[5]....
        /*00ac*/ 	.word	0x00000d50


	//   ....[6]....
        /*00b0*/ 	.word	0x00000ef0


	//   ....[7]....
        /*00b4*/ 	.word	0x000010a0


	//   ....[8]....
        /*00b8*/ 	.word	0x00002290


	//   ....[9]....
        /*00bc*/ 	.word	0x00003e20


	//   ....[10]....
        /*00c0*/ 	.word	0x00004030


	//   ....[11]....
        /*00c4*/ 	.word	0x00004060


	//   ....[12]....
        /*00c8*/ 	.word	0x00004a30


	//   ....[13]....
        /*00cc*/ 	.word	0x00004c60


	//----- nvinfo : EIATTR_VRC_CTA_INIT_COUNT
	.align		4
.L_43:
        /*00d0*/ 	.byte	0x02, 0x4a
        /*00d2*/ 	.byte	0x80
	.zero		1


	//----- nvinfo : EIATTR_SYSCALL_OFFSETS
	.align		4
        /*00d4*/ 	.byte	0x04, 0x46
        /*00d6*/ 	.short	(.L_45 - .L_44)


	//   ....[0]....
.L_44:
        /*00d8*/ 	.word	0x000062f0


	//   ....[1]....
        /*00dc*/ 	.word	0x00006430


	//   ....[2]....
        /*00e0*/ 	.word	0x00006bb0


	//----- nvinfo : EIATTR_MBARRIER_INSTR_OFFSETS
	.align		4
.L_45:
        /*00e4*/ 	.byte	0x04, 0x39
        /*00e6*/ 	.short	(.L_47 - .L_46)


	//   ....[0]....
.L_46:
        /*00e8*/ 	.word	0x00000620
        /*00ec*/ 	.word	0x000000ff
        /*00f0*/ 	.word	0x00000000
        /*00f4*/ 	.short	0x0100
        /*00f6*/ 	.byte	0x04
	.zero		1


	//   ....[1]....
        /*00f8*/ 	.word	0x00000630
        /*00fc*/ 	.word	0x000000ff
        /*0100*/ 	.word	0x000000d8
        /*0104*/ 	.short	0x0100
        /*0106*/ 	.byte	0x04
	.zero		1


	//   ....[2]....
        /*0108*/ 	.word	0x00000640
        /*010c*/ 	.word	0x000000ff
        /*0110*/ 	.word	0x00000008
        /*0114*/ 	.short	0x0100
        /*0116*/ 	.byte	0x04
	.zero		1


	//   ....[3]....
        /*0118*/ 	.word	0x00000650
        /*011c*/ 	.word	0x000000ff
        /*0120*/ 	.word	0x000000e0
        /*0124*/ 	.short	0x0100
        /*0126*/ 	.byte	0x04
	.zero		1


	//   ....[4]....
        /*0128*/ 	.word	0x00000660
        /*012c*/ 	.word	0x000000ff
        /*0130*/ 	.word	0x00000010
        /*0134*/ 	.short	0x0100
        /*0136*/ 	.byte	0x04
	.zero		1


	//   ....[5]....
        /*0138*/ 	.word	0x00000670
        /*013c*/ 	.word	0x000000ff
        /*0140*/ 	.word	0x000000e8
        /*0144*/ 	.short	0x0100
        /*0146*/ 	.byte	0x04
	.zero		1


	//   ....[6]....
        /*0148*/ 	.word	0x00000680
        /*014c*/ 	.word	0x000000ff
        /*0150*/ 	.word	0x00000018
        /*0154*/ 	.short	0x0100
        /*0156*/ 	.byte	0x04
	.zero		1


	//   ....[7]....
        /*0158*/ 	.word	0x00000690
        /*015c*/ 	.word	0x000000ff
        /*0160*/ 	.word	0x000000f0
        /*0164*/ 	.short	0x0100
        /*0166*/ 	.byte	0x04
	.zero		1


	//   ....[8]....
        /*0168*/ 	.word	0x000006a0
        /*016c*/ 	.word	0x000000ff
        /*0170*/ 	.word	0x00000020
        /*0174*/ 	.short	0x0100
        /*0176*/ 	.byte	0x04
	.zero		1


	//   ....[9]....
        /*0178*/ 	.word	0x000006b0
        /*017c*/ 	.word	0x000000ff
        /*0180*/ 	.word	0x000000f8
        /*0184*/ 	.short	0x0100
        /*0186*/ 	.byte	0x04
	.zero		1


	//   ....[10]....
        /*0188*/ 	.word	0x000006c0
        /*018c*/ 	.word	0x000000ff
        /*0190*/ 	.word	0x00000028
        /*0194*/ 	.short	0x0100
        /*0196*/ 	.byte	0x04
	.zero		1


	//   ....[11]....
        /*0198*/ 	.word	0x000006d0
        /*019c*/ 	.word	0x000000ff
        /*01a0*/ 	.word	0x00000100
        /*01a4*/ 	.short	0x0100
        /*01a6*/ 	.byte	0x04
	.zero		1


	//   ....[12]....
        /*01a8*/ 	.word	0x000006e0
        /*01ac*/ 	.word	0x000000ff
        /*01b0*/ 	.word	0x00000030
        /*01b4*/ 	.short	0x0100
        /*01b6*/ 	.byte	0x04
	.zero		1


	//   ....[13]....
        /*01b8*/ 	.word	0x000006f0
        /*01bc*/ 	.word	0x000000ff
        /*01c0*/ 	.word	0x00000108
        /*01c4*/ 	.short	0x0100
        /*01c6*/ 	.byte	0x04
	.zero		1


	//   ....[14]....
        /*01c8*/ 	.word	0x00000700
        /*01cc*/ 	.word	0x000000ff
        /*01d0*/ 	.word	0x00000038
        /*01d4*/ 	.short	0x0100
        /*01d6*/ 	.byte	0x04
	.zero		1


	//   ....[15]....
        /*01d8*/ 	.word	0x00000710
        /*01dc*/ 	.word	0x000000ff
        /*01e0*/ 	.word	0x00000110
        /*01e4*/ 	.short	0x0100
        /*01e6*/ 	.byte	0x04
	.zero		1


	//   ....[16]....
        /*01e8*/ 	.word	0x00000720
        /*01ec*/ 	.word	0x000000ff
        /*01f0*/ 	.word	0x00000040
        /*01f4*/ 	.short	0x0100
        /*01f6*/ 	.byte	0x04
	.zero		1


	//   ....[17]....
        /*01f8*/ 	.word	0x00000730
        /*01fc*/ 	.word	0x000000ff
        /*0200*/ 	.word	0x00000118
        /*0204*/ 	.short	0x0100
        /*0206*/ 	.byte	0x04
	.zero		1


	//   ....[18]....
        /*0208*/ 	.word	0x00000740
        /*020c*/ 	.word	0x000000ff
        /*0210*/ 	.word	0x00000048
        /*0214*/ 	.short	0x0100
        /*0216*/ 	.byte	0x04
	.zero		1


	//   ....[19]....
        /*0218*/ 	.word	0x00000750
        /*021c*/ 	.word	0x000000ff
        /*0220*/ 	.word	0x00000120
        /*0224*/ 	.short	0x0100
        /*0226*/ 	.byte	0x04
	.zero		1


	//   ....[20]....
        /*0228*/ 	.word	0x00000760
        /*022c*/ 	.word	0x000000ff
        /*0230*/ 	.word	0x00000050
        /*0234*/ 	.short	0x0100
        /*0236*/ 	.byte	0x04
	.zero		1


	//   ....[21]....
        /*0238*/ 	.word	0x00000770
        /*023c*/ 	.word	0x000000ff
        /*0240*/ 	.word	0x00000128
        /*0244*/ 	.short	0x0100
        /*0246*/ 	.byte	0x04
	.zero		1


	//   ....[22]....
        /*0248*/ 	.word	0x00000780
        /*024c*/ 	.word	0x000000ff
        /*0250*/ 	.word	0x00000058
        /*0254*/ 	.short	0x0100
        /*0256*/ 	.byte	0x04
	.zero		1


	//   ....[23]....
        /*0258*/ 	.word	0x00000790
        /*025c*/ 	.word	0x000000ff
        /*0260*/ 	.word	0x00000130
        /*0264*/ 	.short	0x0100
        /*0266*/ 	.byte	0x04
	.zero		1


	//   ....[24]....
        /*0268*/ 	.word	0x000007a0
        /*026c*/ 	.word	0x000000ff
        /*0270*/ 	.word	0x00000060
        /*0274*/ 	.short	0x0100
        /*0276*/ 	.byte	0x04
	.zero		1


	//   ....[25]....
        /*0278*/ 	.word	0x000007b0
        /*027c*/ 	.word	0x000000ff
        /*0280*/ 	.word	0x00000138
        /*0284*/ 	.short	0x0100
        /*0286*/ 	.byte	0x04
	.zero		1


	//   ....[26]....
        /*0288*/ 	.word	0x000007c0
        /*028c*/ 	.word	0x000000ff
        /*0290*/ 	.word	0x00000068
        /*0294*/ 	.short	0x0100
        /*0296*/ 	.byte	0x04
	.zero		1


	//   ....[27]....
        /*0298*/ 	.word	0x000007d0
        /*029c*/ 	.word	0x000000ff
        /*02a0*/ 	.word	0x00000140
        /*02a4*/ 	.short	0x0100
        /*02a6*/ 	.byte	0x04
	.zero		1


	//   ....[28]....
        /*02a8*/ 	.word	0x000007e0
        /*02ac*/ 	.word	0x000000ff
        /*02b0*/ 	.word	0x00000070
        /*02b4*/ 	.short	0x0100
        /*02b6*/ 	.byte	0x04
	.zero		1


	//   ....[29]....
        /*02b8*/ 	.word	0x000007f0
        /*02bc*/ 	.word	0x000000ff
        /*02c0*/ 	.word	0x00000148
        /*02c4*/ 	.short	0x0100
        /*02c6*/ 	.byte	0x04
	.zero		1


	//   ....[30]....
        /*02c8*/ 	.word	0x00000800
        /*02cc*/ 	.word	0x000000ff
        /*02d0*/ 	.word	0x00000078
        /*02d4*/ 	.short	0x0100
        /*02d6*/ 	.byte	0x04
	.zero		1


	//   ....[31]....
        /*02d8*/ 	.word	0x00000810
        /*02dc*/ 	.word	0x000000ff
        /*02e0*/ 	.word	0x00000150
        /*02e4*/ 	.short	0x0100
        /*02e6*/ 	.byte	0x04
	.zero		1


	//   ....[32]....
        /*02e8*/ 	.word	0x00000820
        /*02ec*/ 	.word	0x000000ff
        /*02f0*/ 	.word	0x00000080
        /*02f4*/ 	.short	0x0100
        /*02f6*/ 	.byte	0x04
	.zero		1


	//   ....[33]....
        /*02f8*/ 	.word	0x00000830
        /*02fc*/ 	.word	0x000000ff
        /*0300*/ 	.word	0x00000158
        /*0304*/ 	.short	0x0100
        /*0306*/ 	.byte	0x04
	.zero		1


	//   ....[34]....
        /*0308*/ 	.word	0x00000840
        /*030c*/ 	.word	0x000000ff
        /*0310*/ 	.word	0x00000088
        /*0314*/ 	.short	0x0100
        /*0316*/ 	.byte	0x04
	.zero		1


	//   ....[35]....
        /*0318*/ 	.word	0x00000850
        /*031c*/ 	.word	0x000000ff
        /*0320*/ 	.word	0x00000160
        /*0324*/ 	.short	0x0100
        /*0326*/ 	.byte	0x04
	.zero		1


	//   ....[36]....
        /*0328*/ 	.word	0x00000860
        /*032c*/ 	.word	0x000000ff
        /*0330*/ 	.word	0x00000090
        /*0334*/ 	.short	0x0100
        /*0336*/ 	.byte	0x04
	.zero		1


	//   ....[37]....
        /*0338*/ 	.word	0x00000870
        /*033c*/ 	.word	0x000000ff
        /*0340*/ 	.word	0x00000168
        /*0344*/ 	.short	0x0100
        /*0346*/ 	.byte	0x04
	.zero		1


	//   ....[38]....
        /*0348*/ 	.word	0x00000880
        /*034c*/ 	.word	0x000000ff
        /*0350*/ 	.word	0x00000098
        /*0354*/ 	.short	0x0100
        /*0356*/ 	.byte	0x04
	.zero		1


	//   ....[39]....
        /*0358*/ 	.word	0x00000890
        /*035c*/ 	.word	0x000000ff
        /*0360*/ 	.word	0x00000170
        /*0364*/ 	.short	0x0100
        /*0366*/ 	.byte	0x04
	.zero		1


	//   ....[40]....
        /*0368*/ 	.word	0x000008a0
        /*036c*/ 	.word	0x000000ff
        /*0370*/ 	.word	0x000000a0
        /*0374*/ 	.short	0x0100
        /*0376*/ 	.byte	0x04
	.zero		1


	//   ....[41]....
        /*0378*/ 	.word	0x000008b0
        /*037c*/ 	.word	0x000000ff
        /*0380*/ 	.word	0x00000178
        /*0384*/ 	.short	0x0100
        /*0386*/ 	.byte	0x04
	.zero		1


	//   ....[42]....
        /*0388*/ 	.word	0x000008c0
        /*038c*/ 	.word	0x000000ff
        /*0390*/ 	.word	0x000000a8
        /*0394*/ 	.short	0x0100
        /*0396*/ 	.byte	0x04
	.zero		1


	//   ....[43]....
        /*0398*/ 	.word	0x000008d0
        /*039c*/ 	.word	0x000000ff
        /*03a0*/ 	.word	0x00000180
        /*03a4*/ 	.short	0x0100
        /*03a6*/ 	.byte	0x04
	.zero		1


	//   ....[44]....
        /*03a8*/ 	.word	0x000008e0
        /*03ac*/ 	.word	0x000000ff
        /*03b0*/ 	.word	0x000000b0
        /*03b4*/ 	.short	0x0100
        /*03b6*/ 	.byte	0x04
	.zero		1


	//   ....[45]....
        /*03b8*/ 	.word	0x000008f0
        /*03bc*/ 	.word	0x000000ff
        /*03c0*/ 	.word	0x00000188
        /*03c4*/ 	.short	0x0100
        /*03c6*/ 	.byte	0x04
	.zero		1


	//   ....[46]....
        /*03c8*/ 	.word	0x00000900
        /*03cc*/ 	.word	0x000000ff
        /*03d0*/ 	.word	0x000000b8
        /*03d4*/ 	.short	0x0100
        /*03d6*/ 	.byte	0x04
	.zero		1


	//   ....[47]....
        /*03d8*/ 	.word	0x00000910
        /*03dc*/ 	.word	0x000000ff
        /*03e0*/ 	.word	0x00000190
        /*03e4*/ 	.short	0x0100
        /*03e6*/ 	.byte	0x04
	.zero		1


	//   ....[48]....
        /*03e8*/ 	.word	0x00000920
        /*03ec*/ 	.word	0x000000ff
        /*03f0*/ 	.word	0x000000c0
        /*03f4*/ 	.short	0x0100
        /*03f6*/ 	.byte	0x04
	.zero		1


	//   ....[49]....
        /*03f8*/ 	.word	0x00000930
        /*03fc*/ 	.word	0x000000ff
        /*0400*/ 	.word	0x00000198
        /*0404*/ 	.short	0x0100
        /*0406*/ 	.byte	0x04
	.zero		1


	//   ....[50]....
        /*0408*/ 	.word	0x00000940
        /*040c*/ 	.word	0x000000ff
        /*0410*/ 	.word	0x000000c8
        /*0414*/ 	.short	0x0100
        /*0416*/ 	.byte	0x04
	.zero		1


	//   ....[51]....
        /*0418*/ 	.word	0x00000950
        /*041c*/ 	.word	0x000000ff
        /*0420*/ 	.word	0x000001a0
        /*0424*/ 	.short	0x0100
        /*0426*/ 	.byte	0x04
	.zero		1


	//   ....[52]....
        /*0428*/ 	.word	0x00000960
        /*042c*/ 	.word	0x000000ff
        /*0430*/ 	.word	0x000000d0
        /*0434*/ 	.short	0x0100
        /*0436*/ 	.byte	0x04
	.zero		1


	//   ....[53]....
        /*0438*/ 	.word	0x00000970
        /*043c*/ 	.word	0x000000ff
        /*0440*/ 	.word	0x000001a8
        /*0444*/ 	.short	0x0100
        /*0446*/ 	.byte	0x04
	.zero		1


	//   ....[54]....
        /*0448*/ 	.word	0x00000ab0
        /*044c*/ 	.word	0x000000ff
        /*0450*/ 	.word	0x000001b0
        /*0454*/ 	.short	0x0100
        /*0456*/ 	.byte	0x04
	.zero		1


	//   ....[55]....
        /*0458*/ 	.word	0x00000ac0
        /*045c*/ 	.word	0x000000ff
        /*0460*/ 	.word	0x000001b8
        /*0464*/ 	.short	0x0100
        /*0466*/ 	.byte	0x04
	.zero		1


	//   ....[56]....
        /*0468*/ 	.word	0x00000bb0
        /*046c*/ 	.word	0x000000ff
        /*0470*/ 	.word	0x000001c0
        /*0474*/ 	.short	0x0100
        /*0476*/ 	.byte	0x06
	.zero		1


	//   ....[57]....
        /*0478*/ 	.word	0x00000bc0
        /*047c*/ 	.word	0x000000ff
        /*0480*/ 	.word	0x000001c8
        /*0484*/ 	.short	0x0100
        /*0486*/ 	.byte	0x06
	.zero		1


	//   ....[58]....
        /*0488*/ 	.word	0x00000d00
        /*048c*/ 	.word	0x000000ff
        /*0490*/ 	.word	0x000001d0
        /*0494*/ 	.short	0x0100
        /*0496*/ 	.byte	0x06
	.zero		1


	//   ....[59]....
        /*0498*/ 	.word	0x00000d10
        /*049c*/ 	.word	0x000000ff
        /*04a0*/ 	.word	0x000001e0
        /*04a4*/ 	.short	0x0100
        /*04a6*/ 	.byte	0x06
	.zero		1


	//   ....[60]....
        /*04a8*/ 	.word	0x00000d20
        /*04ac*/ 	.word	0x000000ff
        /*04b0*/ 	.word	0x000001d8
        /*04b4*/ 	.short	0x0100
        /*04b6*/ 	.byte	0x06
	.zero		1


	//   ....[61]....
        /*04b8*/ 	.word	0x00000d30
        /*04bc*/ 	.word	0x000000ff
        /*04c0*/ 	.word	0x000001e8
        /*04c4*/ 	.short	0x0100
        /*04c6*/ 	.byte	0x06
	.zero		1


	//   ....[62]....
        /*04c8*/ 	.word	0x00000e60
        /*04cc*/ 	.word	0x000000ff
        /*04d0*/ 	.word	0x000001f0
        /*04d4*/ 	.short	0x0100
        /*04d6*/ 	.byte	0x04
	.zero		1


	//   ....[63]....
        /*04d8*/ 	.word	0x00000e70
        /*04dc*/ 	.word	0x000000ff
        /*04e0*/ 	.word	0x00000210
        /*04e4*/ 	.short	0x0100
        /*04e6*/ 	.byte	0x04
	.zero		1


	//   ....[64]....
        /*04e8*/ 	.word	0x00000e80
        /*04ec*/ 	.word	0x000000ff
        /*04f0*/ 	.word	0x000001f8
        /*04f4*/ 	.short	0x0100
        /*04f6*/ 	.byte	0x04
	.zero		1


	//   ....[65]....
        /*04f8*/ 	.word	0x00000e90
        /*04fc*/ 	.word	0x000000ff
        /*0500*/ 	.word	0x00000218
        /*0504*/ 	.short	0x0100
        /*0506*/ 	.byte	0x04
	.zero		1


	//   ....[66]....
        /*0508*/ 	.word	0x00000ea0
        /*050c*/ 	.word	0x000000ff
        /*0510*/ 	.word	0x00000200
        /*0514*/ 	.short	0x0100
        /*0516*/ 	.byte	0x04
	.zero		1


	//   ....[67]....
        /*0518*/ 	.word	0x00000eb0
        /*051c*/ 	.word	0x000000ff
        /*0520*/ 	.word	0x00000220
        /*0524*/ 	.short	0x0100
        /*0526*/ 	.byte	0x04
	.zero		1


	//   ....[68]....
        /*0528*/ 	.word	0x00000ec0
        /*052c*/ 	.word	0x000000ff
        /*0530*/ 	.word	0x00000208
        /*0534*/ 	.short	0x0100
        /*0536*/ 	.byte	0x04
	.zero		1


	//   ....[69]....
        /*0538*/ 	.word	0x00000ed0
        /*053c*/ 	.word	0x000000ff
        /*0540*/ 	.word	0x00000228
        /*0544*/ 	.short	0x0100
        /*0546*/ 	.byte	0x04
	.zero		1


	//   ....[70]....
        /*0548*/ 	.word	0x00000fc0
        /*054c*/ 	.word	0x000000ff
        /*0550*/ 	.word	0x00000230
        /*0554*/ 	.short	0x0100
        /*0556*/ 	.byte	0x04
	.zero		1


	//   ....[71]....
        /*0558*/ 	.word	0x00000fd0
        /*055c*/ 	.word	0x000000ff
        /*0560*/ 	.word	0x00000240
        /*0564*/ 	.short	0x0100
        /*0566*/ 	.byte	0x04
	.zero		1


	//   ....[72]....
        /*0568*/ 	.word	0x00000fe0
        /*056c*/ 	.word	0x000000ff
        /*0570*/ 	.word	0x00000238
        /*0574*/ 	.short	0x0100
        /*0576*/ 	.byte	0x04
	.zero		1


	//   ....[73]....
        /*0578*/ 	.word	0x00000ff0
        /*057c*/ 	.word	0x000000ff
        /*0580*/ 	.word	0x00000248
        /*0584*/ 	.short	0x0100
        /*0586*/ 	.byte	0x04
	.zero		1


	//   ....[74]....
        /*0588*/ 	.word	0x00001b10
        /*058c*/ 	.word	0x00000000
        /*0590*/ 	.word	0x00000240
        /*0594*/ 	.short	0x010a
        /*0596*/ 	.byte	0xff
	.zero		1


	//   ....[75]....
        /*0598*/ 	.word	0x00001b40
        /*059c*/ 	.word	0x00000000
        /*05a0*/ 	.word	0x00000230
        /*05a4*/ 	.short	0x0101
        /*05a6*/ 	.byte	0xff
	.zero		1


	//   ....[76]....
        /*05a8*/ 	.word	0x00001c10
        /*05ac*/ 	.word	0x000000ff
        /*05b0*/ 	.word	0x000000d8
        /*05b4*/ 	.short	0x010a
        /*05b6*/ 	.byte	0x04
	.zero		1


	//   ....[77]....
        /*05b8*/ 	.word	0x00001c90
        /*05bc*/ 	.word	0x000000ff
        /*05c0*/ 	.word	0x000000d8
        /*05c4*/ 	.short	0x010a
        /*05c6*/ 	.byte	0x21
	.zero		1


	//   ....[78]....
        /*05c8*/ 	.word	0x00001e30
        /*05cc*/ 	.word	0x000000ff
        /*05d0*/ 	.word	0x000000d8
        /*05d4*/ 	.short	0x010a
        /*05d6*/ 	.byte	0x08
	.zero		1


	//   ....[79]....
        /*05d8*/ 	.word	0x00001f40
        /*05dc*/ 	.word	0x000000ff
        /*05e0*/ 	.word	0x000001c8
        /*05e4*/ 	.short	0x0101
        /*05e6*/ 	.byte	0x06
	.zero		1


	//   ....[80]....
        /*05e8*/ 	.word	0x00001f60
        /*05ec*/ 	.word	0x000000ff
        /*05f0*/ 	.word	0x000000d8
        /*05f4*/ 	.short	0x010a
        /*05f6*/ 	.byte	0x04
	.zero		1


	//   ....[81]....
        /*05f8*/ 	.word	0x00001fe0
        /*05fc*/ 	.word	0x000000ff
        /*0600*/ 	.word	0x000000d8
        /*0604*/ 	.short	0x010a
        /*0606*/ 	.byte	0x11
	.zero		1


	//   ....[82]....
        /*0608*/ 	.word	0x00002180
        /*060c*/ 	.word	0x000000ff
        /*0610*/ 	.word	0x000000d8
        /*0614*/ 	.short	0x010a
        /*0616*/ 	.byte	0x07
	.zero		1


	//   ....[83]....
        /*0618*/ 	.word	0x000022c0
        /*061c*/ 	.word	0x00000003
        /*0620*/ 	.word	0x000001d0
        /*0624*/ 	.short	0x010a
        /*0626*/ 	.byte	0xff
	.zero		1


	//   ....[84]....
        /*0628*/ 	.word	0x00002410
        /*062c*/ 	.word	0x00000000
        /*0630*/ 	.word	0x00000000
        /*0634*/ 	.short	0x0101
        /*0636*/ 	.byte	0xff
	.zero		1


	//   ....[85]....
        /*0638*/ 	.word	0x000029b0
        /*063c*/ 	.word	0x000000ff
        /*0640*/ 	.word	0x00000000
        /*0644*/ 	.short	0x010a
        /*0646*/ 	.byte	0x04
	.zero		1


	//   ....[86]....
        /*0648*/ 	.word	0x00002a40
        /*064c*/ 	.word	0x000000ff
        /*0650*/ 	.word	0x00000000
        /*0654*/ 	.short	0x010a
        /*0656*/ 	.byte	0x05
	.zero		1


	//   ....[87]....
        /*0658*/ 	.word	0x00002ad0
        /*065c*/ 	.word	0x000000ff
        /*0660*/ 	.word	0x00000000
        /*0664*/ 	.short	0x010a
        /*0666*/ 	.byte	0x05
	.zero		1


	//   ....[88]....
        /*0668*/ 	.word	0x00002b60
        /*066c*/ 	.word	0x000000ff
        /*0670*/ 	.word	0x00000000
        /*0674*/ 	.short	0x010a
        /*0676*/ 	.byte	0x05
	.zero		1


	//   ....[89]....
        /*0678*/ 	.word	0x00002bf0
        /*067c*/ 	.word	0x000000ff
        /*0680*/ 	.word	0x00000000
        /*0684*/ 	.short	0x010a
        /*0686*/ 	.byte	0x05
	.zero		1


	//   ....[90]....
        /*0688*/ 	.word	0x00002c80
        /*068c*/ 	.word	0x000000ff
        /*0690*/ 	.word	0x00000000
        /*0694*/ 	.short	0x010a
        /*0696*/ 	.byte	0x05
	.zero		1


	//   ....[91]....
        /*0698*/ 	.word	0x00002d10
        /*069c*/ 	.word	0x000000ff
        /*06a0*/ 	.word	0x00000000
        /*06a4*/ 	.short	0x010a
        /*06a6*/ 	.byte	0x05
	.zero		1


	//   ....[92]....
        /*06a8*/ 	.word	0x00002da0
        /*06ac*/ 	.word	0x000000ff
        /*06b0*/ 	.word	0x00000000
        /*06b4*/ 	.short	0x010a
        /*06b6*/ 	.byte	0x05
	.zero		1


	//   ....[93]....
        /*06b8*/ 	.word	0x00002e30
        /*06bc*/ 	.word	0x000000ff
        /*06c0*/ 	.word	0x00000000
        /*06c4*/ 	.short	0x010a
        /*06c6*/ 	.byte	0x05
	.zero		1


	//   ....[94]....
        /*06c8*/ 	.word	0x00002ec0
        /*06cc*/ 	.word	0x000000ff
        /*06d0*/ 	.word	0x00000000
        /*06d4*/ 	.short	0x010a
        /*06d6*/ 	.byte	0x05
	.zero		1


	//   ....[95]....
        /*06d8*/ 	.word	0x00002f50
        /*06dc*/ 	.word	0x000000ff
        /*06e0*/ 	.word	0x00000000
        /*06e4*/ 	.short	0x010a
        /*06e6*/ 	.byte	0x05
	.zero		1


	//   ....[96]....
        /*06e8*/ 	.word	0x00002fe0
        /*06ec*/ 	.word	0x000000ff
        /*06f0*/ 	.word	0x00000000
        /*06f4*/ 	.short	0x010a
        /*06f6*/ 	.byte	0x05
	.zero		1


	//   ....[97]....
        /*06f8*/ 	.word	0x00003070
        /*06fc*/ 	.word	0x000000ff
        /*0700*/ 	.word	0x00000000
        /*0704*/ 	.short	0x010a
        /*0706*/ 	.byte	0x05
	.zero		1


	//   ....[98]....
        /*0708*/ 	.word	0x00003100
        /*070c*/ 	.word	0x000000ff
        /*0710*/ 	.word	0x00000000
        /*0714*/ 	.short	0x010a
        /*0716*/ 	.byte	0x05
	.zero		1


	//   ....[99]....
        /*0718*/ 	.word	0x00003190
        /*071c*/ 	.word	0x000000ff
        /*0720*/ 	.word	0x00000000
        /*0724*/ 	.short	0x010a
        /*0726*/ 	.byte	0x05
	.zero		1


	//   ....[100]....
        /*0728*/ 	.word	0x00003220
        /*072c*/ 	.word	0x000000ff
        /*0730*/ 	.word	0x00000000
        /*0734*/ 	.short	0x010a
        /*0736*/ 	.byte	0x05
	.zero		1


	//   ....[101]....
        /*0738*/ 	.word	0x000032b0
        /*073c*/ 	.word	0x000000ff
        /*0740*/ 	.word	0x00000000
        /*0744*/ 	.short	0x010a
        /*0746*/ 	.byte	0x05
	.zero		1


	//   ....[102]....
        /*0748*/ 	.word	0x00003340
        /*074c*/ 	.word	0x000000ff
        /*0750*/ 	.word	0x00000000
        /*0754*/ 	.short	0x010a
        /*0756*/ 	.byte	0x05
	.zero		1


	//   ....[103]....
        /*0758*/ 	.word	0x000033d0
        /*075c*/ 	.word	0x000000ff
        /*0760*/ 	.word	0x00000000
        /*0764*/ 	.short	0x010a
        /*0766*/ 	.byte	0x05
	.zero		1


	//   ....[104]....
        /*0768*/ 	.word	0x00003460
        /*076c*/ 	.word	0x000000ff
        /*0770*/ 	.word	0x00000000
        /*0774*/ 	.short	0x010a
        /*0776*/ 	.byte	0x05
	.zero		1


	//   ....[105]....
        /*0778*/ 	.word	0x000034f0
        /*077c*/ 	.word	0x000000ff
        /*0780*/ 	.word	0x00000000
        /*0784*/ 	.short	0x010a
        /*0786*/ 	.byte	0x05
	.zero		1


	//   ....[106]....
        /*0788*/ 	.word	0x00003580
        /*078c*/ 	.word	0x000000ff
        /*0790*/ 	.word	0x00000000
        /*0794*/ 	.short	0x010a
        /*0796*/ 	.byte	0x05
	.zero		1


	//   ....[107]....
        /*0798*/ 	.word	0x00003610
        /*079c*/ 	.word	0x000000ff
        /*07a0*/ 	.word	0x00000000
        /*07a4*/ 	.short	0x010a
        /*07a6*/ 	.byte	0x05
	.zero		1


	//   ....[108]....
        /*07a8*/ 	.word	0x000036a0
        /*07ac*/ 	.word	0x000000ff
        /*07b0*/ 	.word	0x00000000
        /*07b4*/ 	.short	0x010a
        /*07b6*/ 	.byte	0x05
	.zero		1


	//   ....[109]....
        /*07b8*/ 	.word	0x00003730
        /*07bc*/ 	.word	0x000000ff
        /*07c0*/ 	.word	0x00000000
        /*07c4*/ 	.short	0x010a
        /*07c6*/ 	.byte	0x05
	.zero		1


	//   ....[110]....
        /*07c8*/ 	.word	0x000037c0
        /*07cc*/ 	.word	0x000000ff
        /*07d0*/ 	.word	0x00000000
        /*07d4*/ 	.short	0x010a
        /*07d6*/ 	.byte	0x05
	.zero		1


	//   ....[111]....
        /*07d8*/ 	.word	0x00003860
        /*07dc*/ 	.word	0x00000000
        /*07e0*/ 	.word	0x00000000
        /*07e4*/ 	.short	0x010a
        /*07e6*/ 	.byte	0xff
	.zero		1


	//   ....[112]....
        /*07e8*/ 	.word	0x00003980
        /*07ec*/ 	.word	0x00000002
        /*07f0*/ 	.word	0x00000230
        /*07f4*/ 	.short	0x010a
        /*07f6*/ 	.byte	0xff
	.zero		1


	//   ....[113]....
        /*07f8*/ 	.word	0x000039f0
        /*07fc*/ 	.word	0x00000002
        /*0800*/ 	.word	0x00000000
        /*0804*/ 	.short	0x0101
        /*0806*/ 	.byte	0xff
	.zero		1


	//   ....[114]....
        /*0808*/ 	.word	0x00003a10
        /*080c*/ 	.word	0x000000ff
        /*0810*/ 	.word	0x000001e0
        /*0814*/ 	.short	0x010a
        /*0816*/ 	.byte	0x04
	.zero		1


	//   ....[115]....
        /*0818*/ 	.word	0x00003b30
        /*081c*/ 	.word	0x00000002
        /*0820*/ 	.word	0x000001d0
        /*0824*/ 	.short	0x010a
        /*0826*/ 	.byte	0xff
	.zero		1


	//   ....[116]....
        /*0828*/ 	.word	0x00003c30
        /*082c*/ 	.word	0x00000002
        /*0830*/ 	.word	0x00000000
        /*0834*/ 	.short	0x0101
        /*0836*/ 	.byte	0xff
	.zero		1


	//   ....[117]....
        /*0838*/ 	.word	0x00003cc0
        /*083c*/ 	.word	0x000000ff
        /*0840*/ 	.word	0x000001e0
        /*0844*/ 	.short	0x0106
        /*0846*/ 	.byte	0x04
	.zero		1


	//   ....[118]....
        /*0848*/ 	.word	0x00003ce0
        /*084c*/ 	.word	0x000000ff
        /*0850*/ 	.word	0x000001e0
        /*0854*/ 	.short	0x010a
        /*0856*/ 	.byte	0x04
	.zero		1


	//   ....[119]....
        /*0858*/ 	.word	0x00003d70
        /*085c*/ 	.word	0x000000ff
        /*0860*/ 	.word	0x000001e0
        /*0864*/ 	.short	0x0106
        /*0866*/ 	.byte	0x07
	.zero		1


	//   ....[120]....
        /*0868*/ 	.word	0x00003db0
        /*086c*/ 	.word	0x00000000
        /*0870*/ 	.word	0x000001e0
        /*0874*/ 	.short	0x010a
        /*0876*/ 	.byte	0xff
	.zero		1


	//   ....[121]....
        /*0878*/ 	.word	0x000042c0
        /*087c*/ 	.word	0x00000000
        /*0880*/ 	.word	0x000001d0
        /*0884*/ 	.short	0x010a
        /*0886*/ 	.byte	0xff
	.zero		1


	//   ....[122]....
        /*0888*/ 	.word	0x000043c0
        /*088c*/ 	.word	0x00000003
        /*0890*/ 	.word	0x00000000
        /*0894*/ 	.short	0x0101
        /*0896*/ 	.byte	0xff
	.zero		1


	//   ....[123]....
        /*0898*/ 	.word	0x000043d0
        /*089c*/ 	.word	0x000000ff
        /*08a0*/ 	.word	0x00000000
        /*08a4*/ 	.short	0x010a
        /*08a6*/ 	.byte	0x04
	.zero		1


	//   ....[124]....
        /*08a8*/ 	.word	0x00004450
        /*08ac*/ 	.word	0x000000ff
        /*08b0*/ 	.word	0x00000210
        /*08b4*/ 	.short	0x010a
        /*08b6*/ 	.byte	0x17
	.zero		1


	//   ....[125]....
        /*08b8*/ 	.word	0x00004530
        /*08bc*/ 	.word	0x000000ff
        /*08c0*/ 	.word	0x00000000
        /*08c4*/ 	.short	0x010a
        /*08c6*/ 	.byte	0x05
	.zero		1


	//   ....[126]....
        /*08c8*/ 	.word	0x00004670
        /*08cc*/ 	.word	0x000000ff
        /*08d0*/ 	.word	0x00000000
        /*08d4*/ 	.short	0x010a
        /*08d6*/ 	.byte	0x04
	.zero		1


	//   ....[127]....
        /*08d8*/ 	.word	0x00004860
        /*08dc*/ 	.word	0x000000ff
        /*08e0*/ 	.word	0x00000000
        /*08e4*/ 	.short	0x010a
        /*08e6*/ 	.byte	0x04
	.zero		1


	//   ....[128]....
        /*08e8*/ 	.word	0x000048f0
        /*08ec*/ 	.word	0x000000ff
        /*08f0*/ 	.word	0x00000000
        /*08f4*/ 	.short	0x010a
        /*08f6*/ 	.byte	0x05
	.zero		1


	//   ....[129]....
        /*08f8*/ 	.word	0x00004980
        /*08fc*/ 	.word	0x000000ff
        /*0900*/ 	.word	0x00000000
        /*0904*/ 	.short	0x010a
        /*0906*/ 	.byte	0x05
	.zero		1


	//   ....[130]....
        /*0908*/ 	.word	0x00004a10
        /*090c*/ 	.word	0x000000ff
        /*0910*/ 	.word	0x00000000
        /*0914*/ 	.short	0x010a
        /*0916*/ 	.byte	0x04
	.zero		1


	//   ....[131]....
        /*0918*/ 	.word	0x00004eb0
        /*091c*/ 	.word	0x00000007
        /*0920*/ 	.word	0x000001d0
        /*0924*/ 	.short	0x010a
        /*0926*/ 	.byte	0xff
	.zero		1


	//   ....[132]....
        /*0928*/ 	.word	0x00005020
        /*092c*/ 	.word	0x00000000
        /*0930*/ 	.word	0x00000000
        /*0934*/ 	.short	0x0101
        /*0936*/ 	.byte	0xff
	.zero		1


	//   ....[133]....
        /*0938*/ 	.word	0x00005490
        /*093c*/ 	.word	0x000000ff
        /*0940*/ 	.word	0x000001c8
        /*0944*/ 	.short	0x010a
        /*0946*/ 	.byte	0x11
	.zero		1


	//   ....[134]....
        /*0948*/ 	.word	0x00005610
        /*094c*/ 	.word	0x000000ff
        /*0950*/ 	.word	0x000001b8
        /*0954*/ 	.short	0x010a
        /*0956*/ 	.byte	0x11
	.zero		1


	//   ....[135]....
        /*0958*/ 	.word	0x00005820
        /*095c*/ 	.word	0x000000ff
        /*0960*/ 	.word	0x000001b0
        /*0964*/ 	.short	0x010b
        /*0966*/ 	.byte	0x11
	.zero		1


	//   ....[136]....
        /*0968*/ 	.word	0x00005830
        /*096c*/ 	.word	0x000000ff
        /*0970*/ 	.word	0x00000000
        /*0974*/ 	.short	0x0101
        /*0976*/ 	.byte	0x30
	.zero		1


	//   ....[137]....
        /*0978*/ 	.word	0x00005870
        /*097c*/ 	.word	0x00000000
        /*0980*/ 	.word	0x000001b8
        /*0984*/ 	.short	0x010a
        /*0986*/ 	.byte	0xff
	.zero		1


	//   ....[138]....
        /*0988*/ 	.word	0x00005bb0
        /*098c*/ 	.word	0x00000003
        /*0990*/ 	.word	0x000001d0
        /*0994*/ 	.short	0x010a
        /*0996*/ 	.byte	0xff
	.zero		1


	//   ....[139]....
        /*0998*/ 	.word	0x00005d30
        /*099c*/ 	.word	0x00000000
        /*09a0*/ 	.word	0x00000000
        /*09a4*/ 	.short	0x0101
        /*09a6*/ 	.byte	0xff
	.zero		1


	//   ....[140]....
        /*09a8*/ 	.word	0x00006790
        /*09ac*/ 	.word	0x000000ff
        /*09b0*/ 	.word	0x000001b0
        /*09b4*/ 	.short	0x010a
        /*09b6*/ 	.byte	0x2c
	.zero		1


	//   ....[141]....
        /*09b8*/ 	.word	0x000067a0
        /*09bc*/ 	.word	0x00000016
        /*09c0*/ 	.word	0x000001f0
        /*09c4*/ 	.short	0x010a
        /*09c6*/ 	.byte	0xff
	.zero		1


	//   ....[142]....
        /*09c8*/ 	.word	0x00006950
        /*09cc*/ 	.word	0x000000ff
        /*09d0*/ 	.word	0x000001b0
        /*09d4*/ 	.short	0x010a
        /*09d6*/ 	.byte	0x2c
	.zero		1


	//   ....[143]....
        /*09d8*/ 	.word	0x00006a30
        /*09dc*/ 	.word	0x000000ff
        /*09e0*/ 	.word	0x00000000
        /*09e4*/ 	.short	0x0101
        /*09e6*/ 	.byte	0x04
	.zero		1


	//   ....[144]....
        /*09e8*/ 	.word	0x00006a90
        /*09ec*/ 	.word	0x00000016
        /*09f0*/ 	.word	0x000001f0
        /*09f4*/ 	.short	0x010a
        /*09f6*/ 	.byte	0xff
	.zero		1


	//   ....[145]....
        /*09f8*/ 	.word	0x00006e00
        /*09fc*/ 	.word	0x000000ff
        /*0a00*/ 	.word	0x00000000
        /*0a04*/ 	.short	0x0101
        /*0a06*/ 	.byte	0x04
	.zero		1


	//   ....[146]....
        /*0a08*/ 	.word	0x000076e0
        /*0a0c*/ 	.word	0x00000000
        /*0a10*/ 	.word	0x00000240
        /*0a14*/ 	.short	0x010a
        /*0a16*/ 	.byte	0xff
	.zero		1


	//   ....[147]....
        /*0a18*/ 	.word	0x00007740
        /*0a1c*/ 	.word	0x00000000
        /*0a20*/ 	.word	0x000000d8
        /*0a24*/ 	.short	0x010a
        /*0a26*/ 	.byte	0xff
	.zero		1


	//   ....[148]....
        /*0a28*/ 	.word	0x000077a0
        /*0a2c*/ 	.word	0x00000000
        /*0a30*/ 	.word	0x000000d8
        /*0a34*/ 	.short	0x010a
        /*0a36*/ 	.byte	0xff
	.zero		1


	//   ....[149]....
        /*0a38*/ 	.word	0x000077f0
        /*0a3c*/ 	.word	0x00000003
        /*0a40*/ 	.word	0x000001d0
        /*0a44*/ 	.short	0x010a
        /*0a46*/ 	.byte	0xff
	.zero		1


	//   ....[150]....
        /*0a48*/ 	.word	0x00007850
        /*0a4c*/ 	.word	0x00000000
        /*0a50*/ 	.word	0x00000000
        /*0a54*/ 	.short	0x010a
        /*0a56*/ 	.byte	0xff
	.zero		1


	//   ....[151]....
        /*0a58*/ 	.word	0x000078b0
        /*0a5c*/ 	.word	0x00000000
        /*0a60*/ 	.word	0x00000000
        /*0a64*/ 	.short	0x010a
        /*0a66*/ 	.byte	0xff
	.zero		1


	//   ....[152]....
        /*0a68*/ 	.word	0x00007910
        /*0a6c*/ 	.word	0x00000000
        /*0a70*/ 	.word	0x00000000
        /*0a74*/ 	.short	0x010a
        /*0a76*/ 	.byte	0xff
	.zero		1


	//   ....[153]....
        /*0a78*/ 	.word	0x00007970
        /*0a7c*/ 	.word	0x00000000
        /*0a80*/ 	.word	0x00000000
        /*0a84*/ 	.short	0x010a
        /*0a86*/ 	.byte	0xff
	.zero		1


	//   ....[154]....
        /*0a88*/ 	.word	0x000079d0
        /*0a8c*/ 	.word	0x00000000
        /*0a90*/ 	.word	0x00000000
        /*0a94*/ 	.short	0x010a
        /*0a96*/ 	.byte	0xff
	.zero		1


	//   ....[155]....
        /*0a98*/ 	.word	0x00007a30
        /*0a9c*/ 	.word	0x00000000
        /*0aa0*/ 	.word	0x00000000
        /*0aa4*/ 	.short	0x010a
        /*0aa6*/ 	.byte	0xff
	.zero		1


	//   ....[156]....
        /*0aa8*/ 	.word	0x00007a90
        /*0aac*/ 	.word	0x00000000
        /*0ab0*/ 	.word	0x00000000
        /*0ab4*/ 	.short	0x010a
        /*0ab6*/ 	.byte	0xff
	.zero		1


	//   ....[157]....
        /*0ab8*/ 	.word	0x00007af0
        /*0abc*/ 	.word	0x00000000
        /*0ac0*/ 	.word	0x00000000
        /*0ac4*/ 	.short	0x010a
        /*0ac6*/ 	.byte	0xff
	.zero		1


	//   ....[158]....
        /*0ac8*/ 	.word	0x00007b50
        /*0acc*/ 	.word	0x00000000
        /*0ad0*/ 	.word	0x00000000
        /*0ad4*/ 	.short	0x010a
        /*0ad6*/ 	.byte	0xff
	.zero		1


	//   ....[159]....
        /*0ad8*/ 	.word	0x00007bb0
        /*0adc*/ 	.word	0x00000000
        /*0ae0*/ 	.word	0x00000000
        /*0ae4*/ 	.short	0x010a
        /*0ae6*/ 	.byte	0xff
	.zero		1


	//   ....[160]....
        /*0ae8*/ 	.word	0x00007c10
        /*0aec*/ 	.word	0x00000000
        /*0af0*/ 	.word	0x00000000
        /*0af4*/ 	.short	0x010a
        /*0af6*/ 	.byte	0xff
	.zero		1


	//   ....[161]....
        /*0af8*/ 	.word	0x00007c70
        /*0afc*/ 	.word	0x00000000
        /*0b00*/ 	.word	0x00000000
        /*0b04*/ 	.short	0x010a
        /*0b06*/ 	.byte	0xff
	.zero		1


	//   ....[162]....
        /*0b08*/ 	.word	0x00007cd0
        /*0b0c*/ 	.word	0x00000000
        /*0b10*/ 	.word	0x00000000
        /*0b14*/ 	.short	0x010a
        /*0b16*/ 	.byte	0xff
	.zero		1


	//   ....[163]....
        /*0b18*/ 	.word	0x00007d30
        /*0b1c*/ 	.word	0x00000000
        /*0b20*/ 	.word	0x00000000
        /*0b24*/ 	.short	0x010a
        /*0b26*/ 	.byte	0xff
	.zero		1


	//   ....[164]....
        /*0b28*/ 	.word	0x00007d90
        /*0b2c*/ 	.word	0x00000000
        /*0b30*/ 	.word	0x00000000
        /*0b34*/ 	.short	0x010a
        /*0b36*/ 	.byte	0xff
	.zero		1


	//   ....[165]....
        /*0b38*/ 	.word	0x00007df0
        /*0b3c*/ 	.word	0x00000000
        /*0b40*/ 	.word	0x00000000
        /*0b44*/ 	.short	0x010a
        /*0b46*/ 	.byte	0xff
	.zero		1


	//   ....[166]....
        /*0b48*/ 	.word	0x00007e50
        /*0b4c*/ 	.word	0x00000000
        /*0b50*/ 	.word	0x00000000
        /*0b54*/ 	.short	0x010a
        /*0b56*/ 	.byte	0xff
	.zero		1


	//   ....[167]....
        /*0b58*/ 	.word	0x00007eb0
        /*0b5c*/ 	.word	0x00000000
        /*0b60*/ 	.word	0x00000000
        /*0b64*/ 	.short	0x010a
        /*0b66*/ 	.byte	0xff
	.zero		1


	//   ....[168]....
        /*0b68*/ 	.word	0x00007f10
        /*0b6c*/ 	.word	0x00000000
        /*0b70*/ 	.word	0x00000000
        /*0b74*/ 	.short	0x010a
        /*0b76*/ 	.byte	0xff
	.zero		1


	//   ....[169]....
        /*0b78*/ 	.word	0x00007f70
        /*0b7c*/ 	.word	0x00000000
        /*0b80*/ 	.word	0x00000000
        /*0b84*/ 	.short	0x010a
        /*0b86*/ 	.byte	0xff
	.zero		1


	//   ....[170]....
        /*0b88*/ 	.word	0x00007fd0
        /*0b8c*/ 	.word	0x00000000
        /*0b90*/ 	.word	0x00000000
        /*0b94*/ 	.short	0x010a
        /*0b96*/ 	.byte	0xff
	.zero		1


	//   ....[171]....
        /*0b98*/ 	.word	0x00008030
        /*0b9c*/ 	.word	0x00000000
        /*0ba0*/ 	.word	0x00000000
        /*0ba4*/ 	.short	0x010a
        /*0ba6*/ 	.byte	0xff
	.zero		1


	//   ....[172]....
        /*0ba8*/ 	.word	0x00008090
        /*0bac*/ 	.word	0x00000000
        /*0bb0*/ 	.word	0x00000000
        /*0bb4*/ 	.short	0x010a
        /*0bb6*/ 	.byte	0xff
	.zero		1


	//   ....[173]....
        /*0bb8*/ 	.word	0x000080f0
        /*0bbc*/ 	.word	0x00000000
        /*0bc0*/ 	.word	0x00000000
        /*0bc4*/ 	.short	0x010a
        /*0bc6*/ 	.byte	0xff
	.zero		1


	//   ....[174]....
        /*0bc8*/ 	.word	0x00008150
        /*0bcc*/ 	.word	0x00000000
        /*0bd0*/ 	.word	0x00000000
        /*0bd4*/ 	.short	0x010a
        /*0bd6*/ 	.byte	0xff
	.zero		1


	//   ....[175]....
        /*0bd8*/ 	.word	0x000081b0
        /*0bdc*/ 	.word	0x00000000
        /*0be0*/ 	.word	0x00000000
        /*0be4*/ 	.short	0x010a
        /*0be6*/ 	.byte	0xff
	.zero		1


	//   ....[176]....
        /*0be8*/ 	.word	0x00008200
        /*0bec*/ 	.word	0x00000002
        /*0bf0*/ 	.word	0x00000230
        /*0bf4*/ 	.short	0x010a
        /*0bf6*/ 	.byte	0xff
	.zero		1


	//   ....[177]....
        /*0bf8*/ 	.word	0x00008260
        /*0bfc*/ 	.word	0x00000002
        /*0c00*/ 	.word	0x000001e0
        /*0c04*/ 	.short	0x010a
        /*0c06*/ 	.byte	0xff
	.zero		1


	//   ....[178]....
        /*0c08*/ 	.word	0x000082b0
        /*0c0c*/ 	.word	0x00000002
        /*0c10*/ 	.word	0x000001d0
        /*0c14*/ 	.short	0x010a
        /*0c16*/ 	.byte	0xff
	.zero		1


	//   ....[179]....
        /*0c18*/ 	.word	0x00008310
        /*0c1c*/ 	.word	0x00000000
        /*0c20*/ 	.word	0x000001e0
        /*0c24*/ 	.short	0x010a
        /*0c26*/ 	.byte	0xff
	.zero		1


	//   ....[180]....
        /*0c28*/ 	.word	0x00008360
        /*0c2c*/ 	.word	0x00000000
        /*0c30*/ 	.word	0x000001d0
        /*0c34*/ 	.short	0x010a
        /*0c36*/ 	.byte	0xff
	.zero		1


	//   ....[181]....
        /*0c38*/ 	.word	0x000083c0
        /*0c3c*/ 	.word	0x00000002
        /*0c40*/ 	.word	0x00000210
        /*0c44*/ 	.short	0x010a
        /*0c46*/ 	.byte	0xff
	.zero		1


	//   ....[182]....
        /*0c48*/ 	.word	0x00008420
        /*0c4c*/ 	.word	0x00000000
        /*0c50*/ 	.word	0x00000000
        /*0c54*/ 	.short	0x010a
        /*0c56*/ 	.byte	0xff
	.zero		1


	//   ....[183]....
        /*0c58*/ 	.word	0x00008480
        /*0c5c*/ 	.word	0x00000000
        /*0c60*/ 	.word	0x00000000
        /*0c64*/ 	.short	0x010a
        /*0c66*/ 	.byte	0xff
	.zero		1


	//   ....[184]....
        /*0c68*/ 	.word	0x000084e0
        /*0c6c*/ 	.word	0x00000000
        /*0c70*/ 	.word	0x00000000
        /*0c74*/ 	.short	0x010a
        /*0c76*/ 	.byte	0xff
	.zero		1


	//   ....[185]....
        /*0c78*/ 	.word	0x00008540
        /*0c7c*/ 	.word	0x00000000
        /*0c80*/ 	.word	0x00000000
        /*0c84*/ 	.short	0x010a
        /*0c86*/ 	.byte	0xff
	.zero		1


	//   ....[186]....
        /*0c88*/ 	.word	0x000085a0
        /*0c8c*/ 	.word	0x00000000
        /*0c90*/ 	.word	0x00000000
        /*0c94*/ 	.short	0x010a
        /*0c96*/ 	.byte	0xff
	.zero		1


	//   ....[187]....
        /*0c98*/ 	.word	0x000085f0
        /*0c9c*/ 	.word	0x00000007
        /*0ca0*/ 	.word	0x000001d0
        /*0ca4*/ 	.short	0x010a
        /*0ca6*/ 	.byte	0xff
	.zero		1


	//   ....[188]....
        /*0ca8*/ 	.word	0x00008650
        /*0cac*/ 	.word	0x00000000
        /*0cb0*/ 	.word	0x000001c8
        /*0cb4*/ 	.short	0x010a
        /*0cb6*/ 	.byte	0xff
	.zero		1


	//   ....[189]....
        /*0cb8*/ 	.word	0x000086b0
        /*0cbc*/ 	.word	0x00000000
        /*0cc0*/ 	.word	0x000001b8
        /*0cc4*/ 	.short	0x010a
        /*0cc6*/ 	.byte	0xff
	.zero		1


	//   ....[190]....
        /*0cc8*/ 	.word	0x00008700
        /*0ccc*/ 	.word	0x00000003
        /*0cd0*/ 	.word	0x000001d0
        /*0cd4*/ 	.short	0x010a
        /*0cd6*/ 	.byte	0xff
	.zero		1


	//   ....[191]....
        /*0cd8*/ 	.word	0x00008760
        /*0cdc*/ 	.word	0x00000000
        /*0ce0*/ 	.word	0x000001b0
        /*0ce4*/ 	.short	0x010a
        /*0ce6*/ 	.byte	0xff
	.zero		1


	//   ....[192]....
        /*0ce8*/ 	.word	0x000087b0
        /*0cec*/ 	.word	0x00000016
        /*0cf0*/ 	.word	0x000001f0
        /*0cf4*/ 	.short	0x010a
        /*0cf6*/ 	.byte	0xff
	.zero		1


	//----- nvinfo : EIATTR_NUM_MBARRIERS
	.align		4
.L_47:
        /*0cf8*/ 	.byte	0x03, 0x38
        /*0cfa*/ 	.short	0x004a


	//----- nvinfo : EIATTR_EXIT_INSTR_OFFSETS
	.align		4
        /*0cfc*/ 	.byte	0x04, 0x1c
        /*0cfe*/ 	.short	(.L_49 - .L_48)


	//   ....[0]....
.L_48:
        /*0d00*/ 	.word	0x00003890


	//   ....[1]....
        /*0d04*/ 	.word	0x00003d80


	//   ....[2]....
        /*0d08*/ 	.word	0x00003de0


	//   ....[3]....
        /*0d0c*/ 	.word	0x00004c70


	//   ....[4]....
        /*0d10*/ 	.word	0x000058a0


	//   ....[5]....
        /*0d14*/ 	.word	0x000058e0


	//   ....[6]....
        /*0d18*/ 	.word	0x000076d0


	//----- nvinfo : EIATTR_MAX_THREADS
	.align		4
.L_49:
        /*0d1c*/ 	.byte	0x04, 0x05
        /*0d1e*/ 	.short	(.L_51 - .L_50)
.L_50:
        /*0d20*/ 	.word	0x00000100
        /*0d24*/ 	.word	0x00000001
        /*0d28*/ 	.word	0x00000001


	//----- nvinfo : EIATTR_CRS_STACK_SIZE
	.align		4
.L_51:
        /*0d2c*/ 	.byte	0x04, 0x1e
        /*0d2e*/ 	.short	(.L_53 - .L_52)
.L_52:
        /*0d30*/ 	.word	0x00000000


	//----- nvinfo : EIATTR_CBANK_PARAM_SIZE
	.align		4
.L_53:
        /*0d34*/ 	.byte	0x03, 0x19
        /*0d36*/ 	.short	0x0800


	//----- nvinfo : EIATTR_PARAM_CBANK
	.align		4
        /*0d38*/ 	.byte	0x04, 0x0a
        /*0d3a*/ 	.short	(.L_55 - .L_54)
	.align		4
.L_54:
        /*0d3c*/ 	.word	index@(.nv.constant0._ZN7cutlass13device_kernelINS_4gemm6kernel13GemmUniversalIN4cute5tupleIJiiiiEEENS1_10collective13CollectiveMmaINS1_35MainloopSm100TmaUmmaWarpSpecializedILi27ELi2ELi4ENS5_IJNS4_1CILi1EEENSA_ILi2EEESB_EEEEENS5_IJNSA_ILi64EEESF_SF_EEENS_12float_e4m3_tENS5_IJlSB_lEEESH_SI_NS4_8TiledMMAINS4_8MMA_AtomIJNS4_10MMA_TraitsINS4_19SM100_MMA_F8F6F4_SSEJSH_SH_fSF_SF_NS4_17integral_constantINS4_4UMMA5MajorELSP_0EEESQ_NSN_INSO_7ScaleInELSR_0EEESS_EEEEEENS4_6LayoutINS5_IJSB_SB_SB_EEENS5_IJNSA_ILi0EEESX_SX_EEEEENS5_IJNS4_10UnderscoreES10_S10_EEEEENS4_23SM90_TMA_LOAD_MULTICASTENS4_14ComposedLayoutINS4_7SwizzleILi2ELi4ELi3EEENS4_18smem_ptr_flag_bitsILi8EEENSV_INS5_IJNSA_ILi8EEESF_EEENS5_IJSF_SB_EEEEEEEvNS4_8identityENS4_13SM90_TMA_LOADES1D_vS1E_EENS_8epilogue10collective18CollectiveEpilogueINS1H_23Sm100TmaWarpSpecializedILi1ELi1ELi32ELb0ELb0EEEJSG_NS5_IJNSV_ISF_SB_EES1M_EEESH_SI_SH_SI_NS1H_6fusion15FusionCallbacksIS1L_NS1O_17LinearCombinationISH_fSH_fLNS_15FloatRoundStyleE2EEESG_S1N_JEEENS4_5SM1004TMEM4LOAD26SM100_TMEM_LOAD_16dp32b32xES1F_S1D_NS4_39AutoVectorizingCopyWithAssumedAlignmentILi128EEENS4_14SM90_TMA_STOREES1D_S1Z_S1Z_EEEvvEEEEvNT_6ParamsE)
        /*0d40*/ 	.short	0x0380
        /*0d42*/ 	.short	0x0800


	//----- nvinfo : EIATTR_SW_WAR
	.align		4
.L_55:
        /*0d44*/ 	.byte	0x04, 0x36
        /*0d46*/ 	.short	(.L_57 - .L_56)
.L_56:
        /*0d48*/ 	.word	0x00000008
.L_57:


//--------------------- .nv.callgraph             --------------------------
	.section	.nv.callgraph,"",@"SHT_CUDA_CALLGRAPH"
	.align	4
	.sectionentsize	8
	.align		4
        /*0000*/ 	.word	0x00000000
	.align		4
        /*0004*/ 	.word	0xffffffff
	.align		4
        /*0008*/ 	.word	index@(_ZN7cutlass13device_kernelINS_4gemm6kernel13GemmUniversalIN4cute5tupleIJiiiiEEENS1_10collective13CollectiveMmaINS1_35MainloopSm100TmaUmmaWarpSpecializedILi27ELi2ELi4ENS5_IJNS4_1CILi1EEENSA_ILi2EEESB_EEEEENS5_IJNSA_ILi64EEESF_SF_EEENS_12float_e4m3_tENS5_IJlSB_lEEESH_SI_NS4_8TiledMMAINS4_8MMA_AtomIJNS4_10MMA_TraitsINS4_19SM100_MMA_F8F6F4_SSEJSH_SH_fSF_SF_NS4_17integral_constantINS4_4UMMA5MajorELSP_0EEESQ_NSN_INSO_7ScaleInELSR_0EEESS_EEEEEENS4_6LayoutINS5_IJSB_SB_SB_EEENS5_IJNSA_ILi0EEESX_SX_EEEEENS5_IJNS4_10UnderscoreES10_S10_EEEEENS4_23SM90_TMA_LOAD_MULTICASTENS4_14ComposedLayoutINS4_7SwizzleILi2ELi4ELi3EEENS4_18smem_ptr_flag_bitsILi8EEENSV_INS5_IJNSA_ILi8EEESF_EEENS5_IJSF_SB_EEEEEEEvNS4_8identityENS4_13SM90_TMA_LOADES1D_vS1E_EENS_8epilogue10collective18CollectiveEpilogueINS1H_23Sm100TmaWarpSpecializedILi1ELi1ELi32ELb0ELb0EEEJSG_NS5_IJNSV_ISF_SB_EES1M_EEESH_SI_SH_SI_NS1H_6fusion15FusionCallbacksIS1L_NS1O_17LinearCombinationISH_fSH_fLNS_15FloatRoundStyleE2EEESG_S1N_JEEENS4_5SM1004TMEM4LOAD26SM100_TMEM_LOAD_16dp32b32xES1F_S1D_NS4_39AutoVectorizingCopyWithAssumedAlignmentILi128EEENS4_14SM90_TMA_STOREES1D_S1Z_S1Z_EEEvvEEEEvNT_6ParamsE)
	.align		4
        /*000c*/ 	.word	index@(__assertfail)
	.align		4
        /*0010*/ 	.word	0x00000000
	.align		4
        /*0014*/ 	.word	0xfffffffe
	.align		4
        /*0018*/ 	.word	0x00000000
	.align		4
        /*001c*/ 	.word	0xfffffffd
	.align		4
        /*0020*/ 	.word	0x00000000
	.align		4
        /*0024*/ 	.word	0xfffffffc


//--------------------- .nv.constant4             --------------------------
	.section	.nv.constant4,"a",@progbits
	.align	8
	.align		8
.nv.constant4:
        /*0000*/ 	.dword	__assertfail
	.align		8
        /*0008*/ 	.dword	__unnamed_1
	.align		8
        /*0010*/ 	.dword	__unnamed_2
	.align		8
        /*0018*/ 	.dword	_ZN39_INTERNAL_dc0c121d_4_k_cu_5d3c5937_75504cuda3std3__45__cpo5beginE
	.align		8
        /*0020*/ 	.dword	_ZN39_INTERNAL_dc0c121d_4_k_cu_5d3c5937_75504cuda3std3__45__cpo3endE
	.align		8
        /*0028*/ 	.dword	_ZN39_INTERNAL_dc0c121d_4_k_cu_5d3c5937_75504cuda3std3__45__cpo6cbeginE
	.align		8
        /*0030*/ 	.dword	_ZN39_INTERNAL_dc0c121d_4_k_cu_5d3c5937_75504cuda3std3__45__cpo4cendE
	.align		8
        /*0038*/ 	.dword	_ZN39_INTERNAL_dc0c121d_4_k_cu_5d3c5937_75504cuda3std3__441_GLOBAL__N__dc0c121d_4_k_cu_5d3c5937_75506ignoreE
	.align		8
        /*0040*/ 	.dword	_ZN39_INTERNAL_dc0c121d_4_k_cu_5d3c5937_75504cuda3std3__419piecewise_constructE
	.align		8
        /*0048*/ 	.dword	_ZN39_INTERNAL_dc0c121d_4_k_cu_5d3c5937_75504cuda3std3__48in_placeE
	.align		8
        /*0050*/ 	.dword	_ZN39_INTERNAL_dc0c121d_4_k_cu_5d3c5937_75504cuda3std6ranges3__45__cpo4swapE
	.align		8
        /*0058*/ 	.dword	_ZN39_INTERNAL_dc0c121d_4_k_cu_5d3c5937_75504cuda3std6ranges3__45__cpo9iter_moveE
	.align		8
        /*0060*/ 	.dword	_ZN39_INTERNAL_dc0c121d_4_k_cu_5d3c5937_75504cute7productE
	.align		8
        /*0068*/ 	.dword	_ZN39_INTERNAL_dc0c121d_4_k_cu_5d3c5937_75504cute1_E
	.align		8
        /*0070*/ 	.dword	$str$25
	.align		8
        /*0078*/ 	.dword	$str$26
	.align		8
        /*0080*/ 	.dword	$str$27
	.align		8
        /*0088*/ 	.dword	$str$28


//--------------------- .text._ZN7cutlass13device_kernelINS_4gemm6kernel13GemmUniversalIN4cute5tupleIJiiiiEEENS1_10collective13CollectiveMmaINS1_35MainloopSm100TmaUmmaWarpSpecializedILi27ELi2ELi4ENS5_IJNS4_1CILi1EEENSA_ILi2EEESB_EEEEENS5_IJNSA_ILi64EEESF_SF_EEENS_12float_e4m3_tENS5_IJlSB_lEEESH_SI_NS4_8TiledMMAINS4_8MMA_AtomIJNS4_10MMA_TraitsINS4_19SM100_MMA_F8F6F4_SSEJSH_SH_fSF_SF_NS4_17integral_constantINS4_4UMMA5MajorELSP_0EEESQ_NSN_INSO_7ScaleInELSR_0EEESS_EEEEEENS4_6LayoutINS5_IJSB_SB_SB_EEENS5_IJNSA_ILi0EEESX_SX_EEEEENS5_IJNS4_10UnderscoreES10_S10_EEEEENS4_23SM90_TMA_LOAD_MULTICASTENS4_14ComposedLayoutINS4_7SwizzleILi2ELi4ELi3EEENS4_18smem_ptr_flag_bitsILi8EEENSV_INS5_IJNSA_ILi8EEESF_EEENS5_IJSF_SB_EEEEEEEvNS4_8identityENS4_13SM90_TMA_LOADES1D_vS1E_EENS_8epilogue10collective18CollectiveEpilogueINS1H_23Sm100TmaWarpSpecializedILi1ELi1ELi32ELb0ELb0EEEJSG_NS5_IJNSV_ISF_SB_EES1M_EEESH_SI_SH_SI_NS1H_6fusion15FusionCallbacksIS1L_NS1O_17LinearCombinationISH_fSH_fLNS_15FloatRoundStyleE2EEESG_S1N_JEEENS4_5SM1004TMEM4LOAD26SM100_TMEM_LOAD_16dp32b32xES1F_S1D_NS4_39AutoVectorizingCopyWithAssumedAlignmentILi128EEENS4_14SM90_TMA_STOREES1D_S1Z_S1Z_EEEvvEEEEvNT_6ParamsE --------------------------
	.section	.text._ZN7cutlass13device_kernelINS_4gemm6kernel13GemmUniversalIN4cute5tupleIJiiiiEEENS1_10collective13CollectiveMmaINS1_35MainloopSm100TmaUmmaWarpSpecializedILi27ELi2ELi4ENS5_IJNS4_1CILi1EEENSA_ILi2EEESB_EEEEENS5_IJNSA_ILi64EEESF_SF_EEENS_12float_e4m3_tENS5_IJlSB_lEEESH_SI_NS4_8TiledMMAINS4_8MMA_AtomIJNS4_10MMA_TraitsINS4_19SM100_MMA_F8F6F4_SSEJSH_SH_fSF_SF_NS4_17integral_constantINS4_4UMMA5MajorELSP_0EEESQ_NSN_INSO_7ScaleInELSR_0EEESS_EEEEEENS4_6LayoutINS5_IJSB_SB_SB_EEENS5_IJNSA_ILi0EEESX_SX_EEEEENS5_IJNS4_10UnderscoreES10_S10_EEEEENS4_23SM90_TMA_LOAD_MULTICASTENS4_14ComposedLayoutINS4_7SwizzleILi2ELi4ELi3EEENS4_18smem_ptr_flag_bitsILi8EEENSV_INS5_IJNSA_ILi8EEESF_EEENS5_IJSF_SB_EEEEEEEvNS4_8identityENS4_13SM90_TMA_LOADES1D_vS1E_EENS_8epilogue10collective18CollectiveEpilogueINS1H_23Sm100TmaWarpSpecializedILi1ELi1ELi32ELb0ELb0EEEJSG_NS5_IJNSV_ISF_SB_EES1M_EEESH_SI_SH_SI_NS1H_6fusion15FusionCallbacksIS1L_NS1O_17LinearCombinationISH_fSH_fLNS_15FloatRoundStyleE2EEESG_S1N_JEEENS4_5SM1004TMEM4LOAD26SM100_TMEM_LOAD_16dp32b32xES1F_S1D_NS4_39AutoVectorizingCopyWithAssumedAlignmentILi128EEENS4_14SM90_TMA_STOREES1D_S1Z_S1Z_EEEvvEEEEvNT_6ParamsE,"ax",@progbits
	.align	128
.text._ZN7cutlass13device_kernelINS_4gemm6kernel13GemmUniversalIN4cute5tupleIJiiiiEEENS1_10collective13CollectiveMmaINS1_35MainloopSm100TmaUmmaWarpSpecializedILi27ELi2ELi4ENS5_IJNS4_1CILi1EEENSA_ILi2EEESB_EEEEENS5_IJNSA_ILi64EEESF_SF_EEENS_12float_e4m3_tENS5_IJlSB_lEEESH_SI_NS4_8TiledMMAINS4_8MMA_AtomIJNS4_10MMA_TraitsINS4_19SM100_MMA_F8F6F4_SSEJSH_SH_fSF_SF_NS4_17integral_constantINS4_4UMMA5MajorELSP_0EEESQ_NSN_INSO_7ScaleInELSR_0EEESS_EEEEEENS4_6LayoutINS5_IJSB_SB_SB_EEENS5_IJNSA_ILi0EEESX_SX_EEEEENS5_IJNS4_10UnderscoreES10_S10_EEEEENS4_23SM90_TMA_LOAD_MULTICASTENS4_14ComposedLayoutINS4_7SwizzleILi2ELi4ELi3EEENS4_18smem_ptr_flag_bitsILi8EEENSV_INS5_IJNSA_ILi8EEESF_EEENS5_IJSF_SB_EEEEEEEvNS4_8identityENS4_13SM90_TMA_LOADES1D_vS1E_EENS_8epilogue10collective18CollectiveEpilogueINS1H_23Sm100TmaWarpSpecializedILi1ELi1ELi32ELb0ELb0EEEJSG_NS5_IJNSV_ISF_SB_EES1M_EEESH_SI_SH_SI_NS1H_6fusion15FusionCallbacksIS1L_NS1O_17LinearCombinationISH_fSH_fLNS_15FloatRoundStyleE2EEESG_S1N_JEEENS4_5SM1004TMEM4LOAD26SM100_TMEM_LOAD_16dp32b32xES1F_S1D_NS4_39AutoVectorizingCopyWithAssumedAlignmentILi128EEENS4_14SM90_TMA_STOREES1D_S1Z_S1Z_EEEvvEEEEvNT_6ParamsE:
        .type           _ZN7cutlass13device_kernelINS_4gemm6kernel13GemmUniversalIN4cute5tupleIJiiiiEEENS1_10collective13CollectiveMmaINS1_35MainloopSm100TmaUmmaWarpSpecializedILi27ELi2ELi4ENS5_IJNS4_1CILi1EEENSA_ILi2EEESB_EEEEENS5_IJNSA_ILi64EEESF_SF_EEENS_12float_e4m3_tENS5_IJlSB_lEEESH_SI_NS4_8TiledMMAINS4_8MMA_AtomIJNS4_10MMA_TraitsINS4_19SM100_MMA_F8F6F4_SSEJSH_SH_fSF_SF_NS4_17integral_constantINS4_4UMMA5MajorELSP_0EEESQ_NSN_INSO_7ScaleInELSR_0EEESS_EEEEEENS4_6LayoutINS5_IJSB_SB_SB_EEENS5_IJNSA_ILi0EEESX_SX_EEEEENS5_IJNS4_10UnderscoreES10_S10_EEEEENS4_23SM90_TMA_LOAD_MULTICASTENS4_14ComposedLayoutINS4_7SwizzleILi2ELi4ELi3EEENS4_18smem_ptr_flag_bitsILi8EEENSV_INS5_IJNSA_ILi8EEESF_EEENS5_IJSF_SB_EEEEEEEvNS4_8identityENS4_13SM90_TMA_LOADES1D_vS1E_EENS_8epilogue10collective18CollectiveEpilogueINS1H_23Sm100TmaWarpSpecializedILi1ELi1ELi32ELb0ELb0EEEJSG_NS5_IJNSV_ISF_SB_EES1M_EEESH_SI_SH_SI_NS1H_6fusion15FusionCallbacksIS1L_NS1O_17LinearCombinationISH_fSH_fLNS_15FloatRoundStyleE2EEESG_S1N_JEEENS4_5SM1004TMEM4LOAD26SM100_TMEM_LOAD_16dp32b32xES1F_S1D_NS4_39AutoVectorizingCopyWithAssumedAlignmentILi128EEENS4_14SM90_TMA_STOREES1D_S1Z_S1Z_EEEvvEEEEvNT_6ParamsE,@function
        .size           _ZN7cutlass13device_kernelINS_4gemm6kernel13GemmUniversalIN4cute5tupleIJiiiiEEENS1_10collective13CollectiveMmaINS1_35MainloopSm100TmaUmmaWarpSpecializedILi27ELi2ELi4ENS5_IJNS4_1CILi1EEENSA_ILi2EEESB_EEEEENS5_IJNSA_ILi64EEESF_SF_EEENS_12float_e4m3_tENS5_IJlSB_lEEESH_SI_NS4_8TiledMMAINS4_8MMA_AtomIJNS4_10MMA_TraitsINS4_19SM100_MMA_F8F6F4_SSEJSH_SH_fSF_SF_NS4_17integral_constantINS4_4UMMA5MajorELSP_0EEESQ_NSN_INSO_7ScaleInELSR_0EEESS_EEEEEENS4_6LayoutINS5_IJSB_SB_SB_EEENS5_IJNSA_ILi0EEESX_SX_EEEEENS5_IJNS4_10UnderscoreES10_S10_EEEEENS4_23SM90_TMA_LOAD_MULTICASTENS4_14ComposedLayoutINS4_7SwizzleILi2ELi4ELi3EEENS4_18smem_ptr_flag_bitsILi8EEENSV_INS5_IJNSA_ILi8EEESF_EEENS5_IJSF_SB_EEEEEEEvNS4_8identityENS4_13SM90_TMA_LOADES1D_vS1E_EENS_8epilogue10collective18CollectiveEpilogueINS1H_23Sm100TmaWarpSpecializedILi1ELi1ELi32ELb0ELb0EEEJSG_NS5_IJNSV_ISF_SB_EES1M_EEESH_SI_SH_SI_NS1H_6fusion15FusionCallbacksIS1L_NS1O_17LinearCombinationISH_fSH_fLNS_15FloatRoundStyleE2EEESG_S1N_JEEENS4_5SM1004TMEM4LOAD26SM100_TMEM_LOAD_16dp32b32xES1F_S1D_NS4_39AutoVectorizingCopyWithAssumedAlignmentILi128EEENS4_14SM90_TMA_STOREES1D_S1Z_S1Z_EEEvvEEEEvNT_6ParamsE,(.L_x_205 - _ZN7cutlass13device_kernelINS_4gemm6kernel13GemmUniversalIN4cute5tupleIJiiiiEEENS1_10collective13CollectiveMmaINS1_35MainloopSm100TmaUmmaWarpSpecializedILi27ELi2ELi4ENS5_IJNS4_1CILi1EEENSA_ILi2EEESB_EEEEENS5_IJNSA_ILi64EEESF_SF_EEENS_12float_e4m3_tENS5_IJlSB_lEEESH_SI_NS4_8TiledMMAINS4_8MMA_AtomIJNS4_10MMA_TraitsINS4_19SM100_MMA_F8F6F4_SSEJSH_SH_fSF_SF_NS4_17integral_constantINS4_4UMMA5MajorELSP_0EEESQ_NSN_INSO_7ScaleInELSR_0EEESS_EEEEEENS4_6LayoutINS5_IJSB_SB_SB_EEENS5_IJNSA_ILi0EEESX_SX_EEEEENS5_IJNS4_10UnderscoreES10_S10_EEEEENS4_23SM90_TMA_LOAD_MULTICASTENS4_14ComposedLayoutINS4_7SwizzleILi2ELi4ELi3EEENS4_18smem_ptr_flag_bitsILi8EEENSV_INS5_IJNSA_ILi8EEESF_EEENS5_IJSF_SB_EEEEEEEvNS4_8identityENS4_13SM90_TMA_LOADES1D_vS1E_EENS_8epilogue10collective18CollectiveEpilogueINS1H_23Sm100TmaWarpSpecializedILi1ELi1ELi32ELb0ELb0EEEJSG_NS5_IJNSV_ISF_SB_EES1M_EEESH_SI_SH_SI_NS1H_6fusion15FusionCallbacksIS1L_NS1O_17LinearCombinationISH_fSH_fLNS_15FloatRoundStyleE2EEESG_S1N_JEEENS4_5SM1004TMEM4LOAD26SM100_TMEM_LOAD_16dp32b32xES1F_S1D_NS4_39AutoVectorizingCopyWithAssumedAlignmentILi128EEENS4_14SM90_TMA_STOREES1D_S1Z_S1Z_EEEvvEEEEvNT_6ParamsE)
        .other          _ZN7cutlass13device_kernelINS_4gemm6kernel13GemmUniversalIN4cute5tupleIJiiiiEEENS1_10collective13CollectiveMmaINS1_35MainloopSm100TmaUmmaWarpSpecializedILi27ELi2ELi4ENS5_IJNS4_1CILi1EEENSA_ILi2EEESB_EEEEENS5_IJNSA_ILi64EEESF_SF_EEENS_12float_e4m3_tENS5_IJlSB_lEEESH_SI_NS4_8TiledMMAINS4_8MMA_AtomIJNS4_10MMA_TraitsINS4_19SM100_MMA_F8F6F4_SSEJSH_SH_fSF_SF_NS4_17integral_constantINS4_4UMMA5MajorELSP_0EEESQ_NSN_INSO_7ScaleInELSR_0EEESS_EEEEEENS4_6LayoutINS5_IJSB_SB_SB_EEENS5_IJNSA_ILi0EEESX_SX_EEEEENS5_IJNS4_10UnderscoreES10_S10_EEEEENS4_23SM90_TMA_LOAD_MULTICASTENS4_14ComposedLayoutINS4_7SwizzleILi2ELi4ELi3EEENS4_18smem_ptr_flag_bitsILi8EEENSV_INS5_IJNSA_ILi8EEESF_EEENS5_IJSF_SB_EEEEEEEvNS4_8identityENS4_13SM90_TMA_LOADES1D_vS1E_EENS_8epilogue10collective18CollectiveEpilogueINS1H_23Sm100TmaWarpSpecializedILi1ELi1ELi32ELb0ELb0EEEJSG_NS5_IJNSV_ISF_SB_EES1M_EEESH_SI_SH_SI_NS1H_6fusion15FusionCallbacksIS1L_NS1O_17LinearCombinationISH_fSH_fLNS_15FloatRoundStyleE2EEESG_S1N_JEEENS4_5SM1004TMEM4LOAD26SM100_TMEM_LOAD_16dp32b32xES1F_S1D_NS4_39AutoVectorizingCopyWithAssumedAlignmentILi128EEENS4_14SM90_TMA_STOREES1D_S1Z_S1Z_EEEvvEEEEvNT_6ParamsE,@"STO_CUDA_ENTRY STV_DEFAULT"
_ZN7cutlass13device_kernelINS_4gemm6kernel13GemmUniversalIN4cute5tupleIJiiiiEEENS1_10collective13CollectiveMmaINS1_35MainloopSm100TmaUmmaWarpSpecializedILi27ELi2ELi4ENS5_IJNS4_1CILi1EEENSA_ILi2EEESB_EEEEENS5_IJNSA_ILi64EEESF_SF_EEENS_12float_e4m3_tENS5_IJlSB_lEEESH_SI_NS4_8TiledMMAINS4_8MMA_AtomIJNS4_10MMA_TraitsINS4_19SM100_MMA_F8F6F4_SSEJSH_SH_fSF_SF_NS4_17integral_constantINS4_4UMMA5MajorELSP_0EEESQ_NSN_INSO_7ScaleInELSR_0EEESS_EEEEEENS4_6LayoutINS5_IJSB_SB_SB_EEENS5_IJNSA_ILi0EEESX_SX_EEEEENS5_IJNS4_10UnderscoreES10_S10_EEEEENS4_23SM90_TMA_LOAD_MULTICASTENS4_14ComposedLayoutINS4_7SwizzleILi2ELi4ELi3EEENS4_18smem_ptr_flag_bitsILi8EEENSV_INS5_IJNSA_ILi8EEESF_EEENS5_IJSF_SB_EEEEEEEvNS4_8identityENS4_13SM90_TMA_LOADES1D_vS1E_EENS_8epilogue10collective18CollectiveEpilogueINS1H_23Sm100TmaWarpSpecializedILi1ELi1ELi32ELb0ELb0EEEJSG_NS5_IJNSV_ISF_SB_EES1M_EEESH_SI_SH_SI_NS1H_6fusion15FusionCallbacksIS1L_NS1O_17LinearCombinationISH_fSH_fLNS_15FloatRoundStyleE2EEESG_S1N_JEEENS4_5SM1004TMEM4LOAD26SM100_TMEM_LOAD_16dp32b32xES1F_S1D_NS4_39AutoVectorizingCopyWithAssumedAlignmentILi128EEENS4_14SM90_TMA_STOREES1D_S1Z_S1Z_EEEvvEEEEvNT_6ParamsE:
[----:B------:R-:W1:Y:S01]  /*0000*/  LDC R1, c[0x0][0x37c] ;  /* 0x0000df00ff017b82 */ /* 0x000e620000000800 */
[----:B------:R-:W2:Y:S01]  /*0010*/  S2R R76, SR_TID.X ;  /* 0x00000000004c7919 */ /* 0x000ea20000002100 */
[----:B------:R-:W3:Y:S01]  /*0020*/  LDCU.64 UR8, c[0x0][0x890] ;  /* 0x00011200ff0877ac */ /* 0x000ee20008000a00 */
[----:B------:R-:W-:Y:S02]  /*0030*/  PRMT R79, RZ, 0x7610, R79 ;  /* 0x00007610ff4f7816 */ /* 0x000fe4000000004f */
[----:B------:R-:W-:Y:S01]  /*0040*/  ELECT P3, URZ, PT ;  /* 0x0000000000ff782f */ /* 0x000fe20003860000 */
[----:B---3--:R-:W-:-:S04]  /*0050*/  UISETP.NE.U32.AND UP0, UPT, UR8, URZ, UPT ;  /* 0x000000ff0800728c */ /* 0x008fc8000bf05070 */
[----:B------:R-:W-:Y:S01]  /*0060*/  UISETP.NE.AND.EX UP0, UPT, UR9, URZ, UPT, UP0 ;  /* 0x000000ff0900728c */ /* 0x000fe2000bf05300 */
[----:B--2---:R-:W-:-:S05]  /*0070*/  SHF.R.U32.HI R80, RZ, 0x5, R76 ;  /* 0x00000005ff507819 */ /* 0x004fca000001164c */
[----:B------:R-:W2:Y:S02]  /*0080*/  SHFL.IDX PT, R0, R80, RZ, 0x1f ;  /* 0x00001fff50007589 */ /* 0x000ea400000e0000 */
[----:B--2---:R-:W-:Y:S01]  /*0090*/  R2UR UR22, R0 ;  /* 0x00000000001672ca */ /* 0x004fe200000e0000 */
[----:B-1----:R-:W-:-:S14]  /*00a0*/  BRA.U UP0, `(.L_x_0) ;  /* 0x0000000100307547 */ /* 0x002fdc000b800000 */
[----:B------:R-:W1:Y:S02]  /*00b0*/  LDCU.64 UR4, c[0x0][0x888] ;  /* 0x00011100ff0477ac */ /* 0x000e640008000a00 */
[----:B-1----:R-:W-:-:S04]  /*00c0*/  UISETP.NE.U32.AND UP0, UPT, UR4, URZ, UPT ;  /* 0x000000ff0400728c */ /* 0x002fc8000bf05070 */
[----:B------:R-:W-:-:S09]  /*00d0*/  UISETP.NE.AND.EX UP0, UPT, UR5, URZ, UPT, UP0 ;  /* 0x000000ff0500728c */ /* 0x000fd2000bf05300 */
[----:B------:R-:W-:Y:S05]  /*00e0*/  BRA.U !UP0, `(.L_x_1) ;  /* 0x0000000108147547 */ /* 0x000fea000b800000 */
[----:B------:R-:W1:Y:S01]  /*00f0*/  LDC.64 R2, c[0x0][0x888] ;  /* 0x00022200ff027b82 */ /* 0x000e620000000a00 */
[----:B------:R-:W1:Y:S02]  /*0100*/  LDCU.64 UR4, c[0x0][0x358] ;  /* 0x00006b00ff0477ac */ /* 0x000e640008000a00 */
[----:B-1----:R1:W5:Y:S01]  /*0110*/  LDG.E R39, desc[UR4][R2.64] ;  /* 0x0000000402277981 */ /* 0x002362000c1e1900 */
[----:B------:R-:W-:Y:S01]  /*0120*/  HFMA2 R79, -RZ, RZ, 0, 5.9604644775390625e-08 ;  /* 0x00000001ff4f7431 */ /* 0x000fe200000001ff */
[----:B------:R-:W-:Y:S05]  /*0130*/  BRA `(.L_x_0) ;  /* 0x00000000000c7947 */ /* 0x000fea0003800000 */
.L_x_1:
[----:B------:R-:W1:Y:S01]  /*0140*/  LDCU UR4, c[0x0][0x880] ;  /* 0x00011000ff0477ac */ /* 0x000e620008000800 */
[----:B------:R-:W-:Y:S01]  /*0150*/  HFMA2 R79, -RZ, RZ, 0, 5.9604644775390625e-08 ;  /* 0x00000001ff4f7431 */ /* 0x000fe200000001ff */
[----:B-1----:R-:W-:-:S07]  /*0160*/  MOV R39, UR4 ;  /* 0x0000000400277c02 */ /* 0x002fce0008000f00 */
.L_x_0:
[----:B------:R-:W2:Y:S02]  /*0170*/  LDCU.64 UR4, c[0x0][0x8b0] ;  /* 0x00011600ff0477ac */ /* 0x000ea40008000a00 */
[----:B--2---:R-:W-:-:S04]  /*0180*/  UISETP.NE.U32.AND UP0, UPT, UR4, URZ, UPT ;  /* 0x000000ff0400728c */ /* 0x004fc8000bf05070 */
[----:B------:R-:W-:-:S09]  /*0190*/  UISETP.NE.AND.EX UP0, UPT, UR5, URZ, UPT, UP0 ;  /* 0x000000ff0500728c */ /* 0x000fd2000bf05300 */
[----:B------:R-:W-:Y:S05]  /*01a0*/  BRA.U UP0, `(.L_x_2) ;  /* 0x0000000100287547 */ /* 0x000fea000b800000 */
[----:B------:R-:W2:Y:S02]  /*01b0*/  LDCU.64 UR4, c[0x0][0x8a8] ;  /* 0x00011500ff0477ac */ /* 0x000ea40008000a00 */
[----:B--2---:R-:W-:-:S04]  /*01c0*/  UISETP.NE.U32.AND UP0, UPT, UR4, URZ, UPT ;  /* 0x000000ff0400728c */ /* 0x004fc8000bf05070 */
[----:B------:R-:W-:-:S09]  /*01d0*/  UISETP.NE.AND.EX UP0, UPT, UR5, URZ, UPT, UP0 ;  /* 0x000000ff0500728c */ /* 0x000fd2000bf05300 */
[----:B------:R-:W-:Y:S05]  /*01e0*/  BRA.U !UP0, `(.L_x_3) ;  /* 0x0000000108107547 */ /* 0x000fea000b800000 */
[----:B-1----:R-:W1:Y:S01]  /*01f0*/  LDC.64 R2, c[0x0][0x8a8] ;  /* 0x00022a00ff027b82 */ /* 0x002e620000000a00 */
[----:B------:R-:W1:Y:S02]  /*0200*/  LDCU.64 UR4, c[0x0][0x358] ;  /* 0x00006b00ff0477ac */ /* 0x000e640008000a00 */
[----:B-1----:R2:W5:Y:S01]  /*0210*/  LDG.E R38, desc[UR4][R2.64] ;  /* 0x0000000402267981 */ /* 0x002562000c1e1900 */
[----:B------:R-:W-:Y:S05]  /*0220*/  BRA `(.L_x_2) ;  /* 0x0000000000087947 */ /* 0x000fea0003800000 */
.L_x_3:
[----:B------:R-:W2:Y:S02]  /*0230*/  LDCU UR4, c[0x0][0x8a0] ;  /* 0x00011400ff0477ac */ /* 0x000ea40008000800 */
[----:B--2---:R-:W-:Y:S02]  /*0240*/  MOV R38, UR4 ;  /* 0x0000000400267c02 */ /* 0x004fe40008000f00 */
.L_x_2:
[----:B------:R-:W-:Y:S01]  /*0250*/  IMAD.U32 R0, RZ, RZ, UR22 ;  /* 0x00000016ff007e24 */ /* 0x000fe2000f8e00ff */
[----:B------:R-:W-:Y:S04]  /*0260*/  BSSY.RECONVERGENT B0, `(.L_x_4) ;  /* 0x000000c000007945 */ /* 0x000fe80003800200 */
[C---:B------:R-:W-:Y:S02]  /*0270*/  ISETP.NE.OR P1, PT, R0.reuse, 0x1, !P3 ;  /* 0x000000010000780c */ /* 0x040fe40005f25670 */
[----:B------:R-:W-:-:S11]  /*0280*/  ISETP.NE.OR P0, PT, R0, 0x3, !P3 ;  /* 0x000000030000780c */ /* 0x000fd60005f05670 */
[----:B------:R-:W-:Y:S05]  /*0290*/  @P1 BRA `(.L_x_5) ;  /* 0x0000000000201947 */ /* 0x000fea0003800000 */
[----:B------:R-:W3:Y:S02]  /*02a0*/  LDCU.64 UR4, c[0x0][0x348] ;  /* 0x00006900ff0477ac */ /* 0x000ee40008000a00 */
[----:B---3--:R-:W-:Y:S02]  /*02b0*/  UIADD3 UR6, UP1, UPT, UR4, 0x80, URZ ;  /* 0x0000008004067890 */ /* 0x008fe4000ff3e0ff */
[----:B------:R-:W-:Y:S02]  /*02c0*/  UIADD3 UR4, UP0, UPT, UR4, 0x180, URZ ;  /* 0x0000018004047890 */ /* 0x000fe4000ff1e0ff */
[----:B------:R-:W-:Y:S02]  /*02d0*/  UIADD3.X UR7, UPT, UPT, URZ, UR5, URZ, UP1, !UPT ;  /* 0x00000005ff077290 */ /* 0x000fe40008ffe4ff */
[----:B------:R-:W-:-:S07]  /*02e0*/  UIADD3.X UR5, UPT, UPT, URZ, UR5, URZ, UP0, !UPT ;  /* 0x00000005ff057290 */ /* 0x000fce00087fe4ff */
[----:B------:R3:W-:Y:S02]  /*02f0*/  UTMACCTL.PF [UR6] ;  /* 0x00000000060079b9 */ /* 0x0007e40008040000 */
[----:B------:R3:W-:Y:S02]  /*0300*/  UTMACCTL.PF [UR4] ;  /* 0x00000000040079b9 */ /* 0x0007e40008040000 */
[----:B---3--:R-:W-:Y:S01]  /*0310*/  NOP ;  /* 0x0000000000007918 */ /* 0x008fe20000000000 */
.L_x_5:
[----:B------:R-:W-:Y:S05]  /*0320*/  BSYNC.RECONVERGENT B0 ;  /* 0x0000000000007941 */ /* 0x000fea0003800200 */
.L_x_4:
[----:B------:R-:W-:Y:S04]  /*0330*/  BSSY.RECONVERGENT B0, `(.L_x_6) ;  /* 0x000000a000007945 */ /* 0x000fe80003800200 */
        /* <DEDUP_REMOVED lines=9> */
.L_x_7:
[----:B------:R-:W-:Y:S05]  /*03d0*/  BSYNC.RECONVERGENT B0 ;  /* 0x0000000000007941 */ /* 0x000fea0003800200 */
.L_x_6:
[----:B------:R-:W3:Y:S01]  /*03e0*/  LDCU.64 UR4, c[0x0][0x888] ;  /* 0x00011100ff0477ac */ /* 0x000ee20008000a00 */
[----:B------:R-:W-:Y:S02]  /*03f0*/  UISETP.EQ.U32.AND UP1, UPT, UR8, URZ, UPT ;  /* 0x000000ff0800728c */ /* 0x000fe4000bf22070 */
[----:B------:R-:W-:Y:S02]  /*0400*/  UPLOP3.LUT UP3, UPT, UPT, UPT, UPT, 0x80, 0x8 ;  /* 0x000000000008789c */ /* 0x000fe40003f6f070 */
[----:B---3--:R-:W-:-:S04]  /*0410*/  UISETP.NE.U32.AND UP0, UPT, UR4, URZ, UPT ;  /* 0x000000ff0400728c */ /* 0x008fc8000bf05070 */
[----:B------:R-:W-:-:S04]  /*0420*/  UISETP.NE.AND.EX UP0, UPT, UR5, URZ, UPT, UP0 ;  /* 0x000000ff0500728c */ /* 0x000fc8000bf05300 */
[----:B------:R-:W-:-:S04]  /*0430*/  UISETP.EQ.OR.EX UP2, UPT, UR9, URZ, !UP0, UP1 ;  /* 0x000000ff0900728c */ /* 0x000fc8000c742710 */
[----:B------:R-:W-:-:S05]  /*0440*/  UP2UR UR61, UPR, URZ, 0x4 ;  /* 0x00000004ff3d7883 */ /* 0x000fca0008000000 */
[----:B------:R-:W-:Y:S07]  /*0450*/  BRA.U !UP2, `(.L_x_8) ;  /* 0x000000010a207547 */ /* 0x000fee000b800000 */
[----:B------:R-:W-:Y:S01]  /*0460*/  UISETP.NE.U32.AND UP1, UPT, UR8, URZ, UPT ;  /* 0x000000ff0800728c */ /* 0x000fe2000bf25070 */
[----:B-----5:R-:W-:Y:S01]  /*0470*/  FSETP.NEU.AND P0, PT, R39, RZ, PT ;  /* 0x000000ff2700720b */ /* 0x020fe20003f0d000 */
[----:B------:R-:W-:Y:S02]  /*0480*/  USEL UR4, URZ, 0xffffffff, UP0 ;  /* 0xffffffffff047887 */ /* 0x000fe40008000000 */
[----:B------:R-:W-:-:S10]  /*0490*/  UISETP.NE.AND.EX UP1, UPT, UR9, URZ, UPT, UP1 ;  /* 0x000000ff0900728c */ /* 0x000fd4000bf25310 */
[----:B------:R-:W-:Y:S01]  /*04a0*/  VOTEU.ANY UP0, P0 ;  /* 0x0000000000ff7886 */ /* 0x000fe20000000100 */
[----:B------:R-:W-:-:S04]  /*04b0*/  @!UP1 USEL UR4, URZ, 0xffffffff, UP0 ;  /* 0xffffffffff049887 */ /* 0x000fc80008000000 */
[----:B------:R-:W-:-:S04]  /*04c0*/  ULOP3.LUT UR4, UR4, 0x1, URZ, 0xc0, !UPT ;  /* 0x0000000104047892 */ /* 0x000fc8000f8ec0ff */
[----:B------:R-:W-:-:S11]  /*04d0*/  UISETP.NE.U32.AND UP3, UPT, UR4, 0x1, UPT ;  /* 0x000000010400788c */ /* 0x000fd6000bf65070 */
.L_x_8:
[----:B-12---:R-:W1:Y:S01]  /*04e0*/  SHFL.IDX PT, R2, R80, RZ, 0x1f ;  /* 0x00001fff50027589 */ /* 0x006e6200000e0000 */
[----:B------:R-:W-:-:S04]  /*04f0*/  UISETP.NE.AND UP0, UPT, UR22, 0x2, UPT ;  /* 0x000000021600788c */ /* 0x000fc8000bf05270 */
[----:B------:R-:W-:Y:S01]  /*0500*/  USEL UR34, URZ, 0x1, UP0 ;  /* 0x00000001ff227887 */ /* 0x000fe20008000000 */
[----:B-1----:R-:W-:-:S13]  /*0510*/  ISETP.NE.AND P0, PT, R2, RZ, PT ;  /* 0x000000ff0200720c */ /* 0x002fda0003f05270 */
[----:B------:R-:W-:Y:S05]  /*0520*/  @P0 BRA `(.L_x_9) ;  /* 0x00000004001c0947 */ /* 0x000fea0003800000 */
[----:B------:R-:W-:Y:S01]  /*0530*/  ELECT P0, URZ, PT ;  /* 0x0000000000ff782f */ /* 0x000fe20003800000 */
[----:B------:R-:W-:-:S12]  /*0540*/  BSSY.RECONVERGENT B0, `(.L_x_9) ;  /* 0x0000045000007945 */ /* 0x000fd80003800200 */
[----:B------:R-:W-:Y:S05]  /*0550*/  @!P0 BRA `(.L_x_10) ;  /* 0x00000004000c8947 */ /* 0x000fea0003800000 */
[----:B------:R-:W1:Y:S01]  /*0560*/  S2UR UR4, SR_CgaCtaId ;  /* 0x00000000000479c3 */ /* 0x000e620000008800 */
[----:B------:R-:W-:Y:S01]  /*0570*/  UMOV UR5, 0x400 ;  /* 0x0000040000057882 */ /* 0x000fe20000000000 */
[----:B------:R-:W-:Y:S01]  /*0580*/  UMOV UR8, 0x1 ;  /* 0x0000000100087882 */ /* 0x000fe20000000000 */
[----:B------:R-:W-:Y:S01]  /*0590*/  UMOV UR6, 0x2 ;  /* 0x0000000200067882 */ /* 0x000fe20000000000 */
[----:B------:R-:W-:-:S04]  /*05a0*/  UIADD3 UR8, UPT, UPT, -UR8, 0x100000, URZ ;  /* 0x0010000008087890 */ /* 0x000fc8000fffe1ff */
[----:B------:R-:W-:Y:S02]  /*05b0*/  USHF.L.U32 UR9, UR8, 0xb, URZ ;  /* 0x0000000b08097899 */ /* 0x000fe400080006ff */
[----:B------:R-:W-:Y:S02]  /*05c0*/  USHF.L.U32 UR8, UR8, 0x1, URZ ;  /* 0x0000000108087899 */ /* 0x000fe400080006ff */
[----:B------:R-:W-:-:S04]  /*05d0*/  UIADD3 UR6, UPT, UPT, -UR6, 0x100000, URZ ;  /* 0x0010000006067890 */ /* 0x000fc8000fffe1ff */
[----:B------:R-:W-:Y:S02]  /*05e0*/  USHF.L.U32 UR7, UR6, 0xb, URZ ;  /* 0x0000000b06077899 */ /* 0x000fe400080006ff */
[----:B------:R-:W-:Y:S02]  /*05f0*/  USHF.L.U32 UR6, UR6, 0x1, URZ ;  /* 0x0000000106067899 */ /* 0x000fe400080006ff */
[----:B-1----:R-:W-:Y:S01]  /*0600*/  ULEA UR4, UR4, UR5, 0x18 ;  /* 0x0000000504047291 */ /* 0x002fe2000f8ec0ff */
[----:B------:R-:W1:Y:S11]  /*0610*/  FENCE.VIEW.ASYNC.S ;  /* 0x00000000000073c6 */ /* 0x000e760000000000 */
[----:B-1----:R1:W2:Y:S01]  /*0620*/  SYNCS.EXCH.64 URZ, [UR4], UR8 ;  /* 0x0000000804ff75b2 */ /* 0x0022a20008000100 */
[----:B------:R1:W3:Y:S01]  /*0630*/  SYNCS.EXCH.64 URZ, [UR4+0xd8], UR6 ;  /* 0x0000d80604ff75b2 */ /* 0x0002e20008000100 */
[----:B------:R1:W4:Y:S01]  /*0640*/  SYNCS.EXCH.64 URZ, [UR4+0x8], UR8 ;  /* 0x0000080804ff75b2 */ /* 0x0003220008000100 */
[----:B------:R1:W1:Y:S01]  /*0650*/  SYNCS.EXCH.64 URZ, [UR4+0xe0], UR6 ;  /* 0x0000e00604ff75b2 */ /* 0x0002620008000100 */
        /* <DEDUP_REMOVED lines=50> */
[----:B--234-:R-:W-:Y:S01]  /*0980*/  NOP ;  /* 0x0000000000007918 */ /* 0x01cfe20000000000 */
.L_x_10:
[----:B-1----:R-:W-:Y:S05]  /*0990*/  BSYNC.RECONVERGENT B0 ;  /* 0x0000000000007941 */ /* 0x002fea0003800200 */
.L_x_9:
[----:B------:R-:W1:Y:S01]  /*09a0*/  SHFL.IDX PT, R2, R80, RZ, 0x1f ;  /* 0x00001fff50027589 */ /* 0x000e6200000e0000 */
[----:B------:R-:W-:Y:S01]  /*09b0*/  NOP ;  /* 0x0000000000007918 */ /* 0x000fe20000000000 */
[----:B-1----:R-:W-:-:S13]  /*09c0*/  ISETP.NE.AND P0, PT, R2, 0x1, PT ;  /* 0x000000010200780c */ /* 0x002fda0003f05270 */
[----:B------:R-:W-:Y:S05]  /*09d0*/  @P0 BRA `(.L_x_11) ;  /* 0x0000000000400947 */ /* 0x000fea0003800000 */
        /* <DEDUP_REMOVED lines=9> */
[----:B------:R-:W-:Y:S01]  /*0a70*/  USHF.L.U32 UR6, UR6, 0x1, URZ ;  /* 0x0000000106067899 */ /* 0x000fe200080006ff */
[----:B------:R-:W-:Y:S01]  /*0a80*/  ELECT P0, URZ, PT ;  /* 0x0000000000ff782f */ /* 0x000fe20003800000 */
[----:B-1----:R-:W-:Y:S01]  /*0a90*/  ULEA UR4, UR4, UR5, 0x18 ;  /* 0x0000000504047291 */ /* 0x002fe2000f8ec0ff */
[----:B------:R-:W1:Y:S11]  /*0aa0*/  FENCE.VIEW.ASYNC.S ;  /* 0x00000000000073c6 */ /* 0x000e760000000000 */
[----:B-1----:R1:W2:Y:S01]  /*0ab0*/  SYNCS.EXCH.64 URZ, [UR4+0x1b0], UR8 ;  /* 0x0001b00804ff75b2 */ /* 0x0022a20008000100 */
[----:B------:R1:W3:Y:S01]  /*0ac0*/  SYNCS.EXCH.64 URZ, [UR4+0x1b8], UR6 ;  /* 0x0001b80604ff75b2 */ /* 0x0002e20008000100 */
[----:B------:R-:W-:Y:S01]  /*0ad0*/  NOP ;  /* 0x0000000000007918 */ /* 0x000fe20000000000 */
.L_x_11:
[----:B------:R-:W4:Y:S01]  /*0ae0*/  SHFL.IDX PT, R2, R80, RZ, 0x1f ;  /* 0x00001fff50027589 */ /* 0x000f2200000e0000 */
[----:B------:R-:W-:Y:S01]  /*0af0*/  NOP ;  /* 0x0000000000007918 */ /* 0x000fe20000000000 */
[----:B----4-:R-:W-:-:S13]  /*0b00*/  ISETP.NE.AND P0, PT, R2, 0x3, PT ;  /* 0x000000030200780c */ /* 0x010fda0003f05270 */
[----:B------:R-:W-:Y:S05]  /*0b10*/  @P0 BRA `(.L_x_12) ;  /* 0x0000000000300947 */ /* 0x000fea0003800000 */
[----:B-1----:R-:W1:Y:S01]  /*0b20*/  S2UR UR6, SR_CgaCtaId ;  /* 0x00000000000679c3 */ /* 0x002e620000008800 */
[----:B------:R-:W-:Y:S01]  /*0b30*/  UMOV UR4, 0x400 ;  /* 0x0000040000047882 */ /* 0x000fe20000000000 */
[----:B------:R-:W-:Y:S01]  /*0b40*/  UMOV UR5, 0x20 ;  /* 0x0000002000057882 */ /* 0x000fe20000000000 */
[----:B------:R-:W-:Y:S01]  /*0b50*/  ELECT P0, URZ, PT ;  /* 0x0000000000ff782f */ /* 0x000fe20003800000 */
[----:B-1----:R-:W-:Y:S02]  /*0b60*/  ULEA UR6, UR6, UR4, 0x18 ;  /* 0x0000000406067291 */ /* 0x002fe4000f8ec0ff */
[----:B------:R-:W-:-:S04]  /*0b70*/  UIADD3 UR4, UPT, UPT, -UR5, 0x100000, URZ ;  /* 0x0010000005047890 */ /* 0x000fc8000fffe1ff */
[----:B------:R-:W-:Y:S02]  /*0b80*/  USHF.L.U32 UR5, UR4, 0xb, URZ ;  /* 0x0000000b04057899 */ /* 0x000fe400080006ff */
[----:B------:R-:W-:Y:S01]  /*0b90*/  USHF.L.U32 UR4, UR4, 0x1, URZ ;  /* 0x0000000104047899 */ /* 0x000fe200080006ff */
[----:B------:R-:W1:Y:S11]  /*0ba0*/  FENCE.VIEW.ASYNC.S ;  /* 0x00000000000073c6 */ /* 0x000e760000000000 */
[----:B-1----:R4:W1:Y:S01]  /*0bb0*/  SYNCS.EXCH.64 URZ, [UR6+0x1c0], UR4 ;  /* 0x0001c00406ff75b2 */ /* 0x0028620008000100 */
[----:B------:R4:W1:Y:S02]  /*0bc0*/  SYNCS.EXCH.64 URZ, [UR6+0x1c8], UR4 ;  /* 0x0001c80406ff75b2 */ /* 0x0008640008000100 */
[----:B----4-:R-:W-:Y:S01]  /*0bd0*/  NOP ;  /* 0x0000000000007918 */ /* 0x010fe20000000000 */
.L_x_12:
[----:B------:R-:W4:Y:S01]  /*0be0*/  SHFL.IDX PT, R2, R80, RZ, 0x1f ;  /* 0x00001fff50027589 */ /* 0x000f2200000e0000 */
[----:B------:R-:W-:Y:S01]  /*0bf0*/  NOP ;  /* 0x0000000000007918 */ /* 0x000fe20000000000 */
[----:B----4-:R-:W-:-:S13]  /*0c00*/  ISETP.NE.AND P0, PT, R2, 0x4, PT ;  /* 0x000000040200780c */ /* 0x010fda0003f05270 */
[----:B------:R-:W-:Y:S05]  /*0c10*/  @P0 BRA `(.L_x_13) ;  /* 0x00000000004c0947 */ /* 0x000fea0003800000 */
[----:B-1----:R-:W1:Y:S01]  /*0c20*/  S2UR UR6, SR_CgaCtaId ;  /* 0x00000000000679c3 */ /* 0x002e620000008800 */
[----:B------:R-:W-:Y:S01]  /*0c30*/  UMOV UR4, 0x1e0 ;  /* 0x000001e000047882 */ /* 0x000fe20000000000 */
[----:B------:R-:W-:Y:S01]  /*0c40*/  UMOV UR5, 0x400 ;  /* 0x0000040000057882 */ /* 0x000fe20000000000 */
[----:B------:R-:W-:Y:S01]  /*0c50*/  USEL UR4, UR4, 0x1a0, UP3 ;  /* 0x000001a004047887 */ /* 0x000fe20009800000 */
[----:B------:R-:W-:Y:S01]  /*0c60*/  UMOV UR8, 0x1 ;  /* 0x0000000100087882 */ /* 0x000fe20000000000 */
[----:B------:R-:W-:Y:S01]  /*0c70*/  ELECT P0, URZ, PT ;  /* 0x0000000000ff782f */ /* 0x000fe20003800000 */
[----:B------:R-:W-:-:S04]  /*0c80*/  UIADD3 UR8, UPT, UPT, -UR8, 0x100000, URZ ;  /* 0x0010000008087890 */ /* 0x000fc8000fffe1ff */
[----:B------:R-:W-:Y:S02]  /*0c90*/  USHF.L.U32 UR9, UR8, 0xb, URZ ;  /* 0x0000000b08097899 */ /* 0x000fe400080006ff */
[----:B------:R-:W-:Y:S02]  /*0ca0*/  USHF.L.U32 UR8, UR8, 0x1, URZ ;  /* 0x0000000108087899 */ /* 0x000fe400080006ff */
[----:B-1----:R-:W-:Y:S02]  /*0cb0*/  ULEA UR6, UR6, UR5, 0x18 ;  /* 0x0000000506067291 */ /* 0x002fe4000f8ec0ff */
[----:B------:R-:W-:-:S04]  /*0cc0*/  UIADD3 UR4, UPT, UPT, -UR4, 0x100000, URZ ;  /* 0x0010000004047890 */ /* 0x000fc8000fffe1ff */
[----:B------:R-:W-:Y:S02]  /*0cd0*/  USHF.L.U32 UR5, UR4, 0xb, URZ ;  /* 0x0000000b04057899 */ /* 0x000fe400080006ff */
[----:B------:R-:W-:Y:S01]  /*0ce0*/  USHF.L.U32 UR4, UR4, 0x1, URZ ;  /* 0x0000000104047899 */ /* 0x000fe200080006ff */
[----:B------:R-:W1:Y:S03]  /*0cf0*/  FENCE.VIEW.ASYNC.S ;  /* 0x00000000000073c6 */ /* 0x000e660000000000 */
[----:B-1----:R4:W1:Y:S08]  /*0d00*/  SYNCS.EXCH.64 URZ, [UR6+0x1d0], UR8 ;  /* 0x0001d00806ff75b2 */ /* 0x0028700008000100 */
[----:B------:R4:W1:Y:S01]  /*0d10*/  SYNCS.EXCH.64 URZ, [UR6+0x1e0], UR4 ;  /* 0x0001e00406ff75b2 */ /* 0x0008620008000100 */
[----:B------:R4:W1:Y:S01]  /*0d20*/  SYNCS.EXCH.64 URZ, [UR6+0x1d8], UR8 ;  /* 0x0001d80806ff75b2 */ /* 0x0008620008000100 */
[----:B------:R4:W1:Y:S02]  /*0d30*/  SYNCS.EXCH.64 URZ, [UR6+0x1e8], UR4 ;  /* 0x0001e80406ff75b2 */ /* 0x0008640008000100 */
[----:B----4-:R-:W-:Y:S01]  /*0d40*/  NOP ;  /* 0x0000000000007918 */ /* 0x010fe20000000000 */
.L_x_13:
[----:B------:R-:W4:Y:S01]  /*0d50*/  SHFL.IDX PT, R2, R80, RZ, 0x1f ;  /* 0x00001fff50027589 */ /* 0x000f2200000e0000 */
[----:B------:R-:W-:Y:S01]  /*0d60*/  NOP ;  /* 0x0000000000007918 */ /* 0x000fe20000000000 */
[----:B----4-:R-:W-:-:S13]  /*0d70*/  ISETP.NE.AND P0, PT, R2, 0x5, PT ;  /* 0x000000050200780c */ /* 0x010fda0003f05270 */
[----:B------:R-:W-:Y:S05]  /*0d80*/  @P0 BRA `(.L_x_14) ;  /* 0x0000000000580947 */ /* 0x000fea0003800000 */
[----:B-1----:R-:W1:Y:S01]  /*0d90*/  S2UR UR4, SR_CgaCtaId ;  /* 0x00000000000479c3 */ /* 0x002e620000008800 */
        /* <DEDUP_REMOVED lines=12> */
[----:B-1----:R4:W1:Y:S01]  /*0e60*/  SYNCS.EXCH.64 URZ, [UR4+0x1f0], UR8 ;  /* 0x0001f00804ff75b2 */ /* 0x0028620008000100 */
[----:B------:R4:W1:Y:S01]  /*0e70*/  SYNCS.EXCH.64 URZ, [UR4+0x210], UR6 ;  /* 0x0002100604ff75b2 */ /* 0x0008620008000100 */
[----:B------:R4:W1:Y:S01]  /*0e80*/  SYNCS.EXCH.64 URZ, [UR4+0x1f8], UR8 ;  /* 0x0001f80804ff75b2 */ /* 0x0008620008000100 */
[----:B------:R4:W1:Y:S01]  /*0e90*/  SYNCS.EXCH.64 URZ, [UR4+0x218], UR6 ;  /* 0x0002180604ff75b2 */ /* 0x0008620008000100 */
[----:B------:R4:W1:Y:S01]  /*0ea0*/  SYNCS.EXCH.64 URZ, [UR4+0x200], UR8 ;  /* 0x0002000804ff75b2 */ /* 0x0008620008000100 */
[----:B------:R4:W1:Y:S01]  /*0eb0*/  SYNCS.EXCH.64 URZ, [UR4+0x220], UR6 ;  /* 0x0002200604ff75b2 */ /* 0x0008620008000100 */
[----:B------:R4:W1:Y:S01]  /*0ec0*/  SYNCS.EXCH.64 URZ, [UR4+0x208], UR8 ;  /* 0x0002080804ff75b2 */ /* 0x0008620008000100 */
[----:B------:R4:W1:Y:S02]  /*0ed0*/  SYNCS.EXCH.64 URZ, [UR4+0x228], UR6 ;  /* 0x0002280604ff75b2 */ /* 0x0008640008000100 */
[----:B----4-:R-:W-:Y:S01]  /*0ee0*/  NOP ;  /* 0x0000000000007918 */ /* 0x010fe20000000000 */
.L_x_14:
[----:B------:R-:W4:Y:S01]  /*0ef0*/  SHFL.IDX PT, R2, R80, RZ, 0x1f ;  /* 0x00001fff50027589 */ /* 0x000f2200000e0000 */
[----:B------:R-:W1:Y:S01]  /*0f00*/  S2UR UR48, SR_CgaCtaId ;  /* 0x00000000003079c3 */ /* 0x000e620000008800 */
[----:B------:R-:W-:Y:S01]  /*0f10*/  NOP ;  /* 0x0000000000007918 */ /* 0x000fe20000000000 */
[----:B----4-:R-:W-:-:S13]  /*0f20*/  ISETP.NE.AND P0, PT, R2, 0x3, PT ;  /* 0x000000030200780c */ /* 0x010fda0003f05270 */
[----:B-1----:R-:W-:Y:S05]  /*0f30*/  @P0 BRA `(.L_x_15) ;  /* 0x0000000000340947 */ /* 0x002fea0003800000 */
[----:B------:R-:W-:Y:S01]  /*0f40*/  UMOV UR4, 0x400 ;  /* 0x0000040000047882 */ /* 0x000fe20000000000 */
[----:B------:R-:W-:Y:S01]  /*0f50*/  UMOV UR6, 0x20 ;  /* 0x0000002000067882 */ /* 0x000fe20000000000 */
[----:B------:R-:W-:Y:S02]  /*0f60*/  ULEA UR4, UR48, UR4, 0x18 ;  /* 0x0000000430047291 */ /* 0x000fe4000f8ec0ff */
[----:B------:R-:W-:-:S04]  /*0f70*/  UIADD3 UR6, UPT, UPT, -UR6, 0x100000, URZ ;  /* 0x0010000006067890 */ /* 0x000fc8000fffe1ff */
[----:B------:R-:W-:Y:S02]  /*0f80*/  USHF.L.U32 UR7, UR6, 0xb, URZ ;  /* 0x0000000b06077899 */ /* 0x000fe400080006ff */
[----:B------:R-:W-:Y:S01]  /*0f90*/  USHF.L.U32 UR6, UR6, 0x1, URZ ;  /* 0x0000000106067899 */ /* 0x000fe200080006ff */
[----:B------:R-:W-:Y:S01]  /*0fa0*/  ELECT P0, URZ, PT ;  /* 0x0000000000ff782f */ /* 0x000fe20003800000 */
[----:B------:R-:W1:Y:S10]  /*0fb0*/  FENCE.VIEW.ASYNC.S ;  /* 0x00000000000073c6 */ /* 0x000e740000000000 */
[----:B-1----:R1:W4:Y:S01]  /*0fc0*/  SYNCS.EXCH.64 URZ, [UR4+0x230], UR6 ;  /* 0x0002300604ff75b2 */ /* 0x0023220008000100 */
[----:B------:R1:W1:Y:S01]  /*0fd0*/  SYNCS.EXCH.64 URZ, [UR4+0x240], UR6 ;  /* 0x0002400604ff75b2 */ /* 0x0002620008000100 */
[----:B------:R1:W1:Y:S01]  /*0fe0*/  SYNCS.EXCH.64 URZ, [UR4+0x238], UR6 ;  /* 0x0002380604ff75b2 */ /* 0x0002620008000100 */
[----:B------:R1:W1:Y:S01]  /*0ff0*/  SYNCS.EXCH.64 URZ, [UR4+0x248], UR6 ;  /* 0x0002480604ff75b2 */ /* 0x0002620008000100 */
[----:B------:R-:W-:Y:S01]  /*1000*/  NOP ;  /* 0x0000000000007918 */ /* 0x000fe20000000000 */
.L_x_15:
[----:B-1----:R-:W1:Y:S01]  /*1010*/  LDCU UR4, c[0x0][0x36c] ;  /* 0x00006d80ff0477ac */ /* 0x002e620008000800 */
[----:B------:R-:W-:Y:S01]  /*1020*/  ISETP.NE.OR P3, PT, R0, 0x2, !P3 ;  /* 0x000000020000780c */ /* 0x000fe20005f65670 */
[----:B------:R-:W-:Y:S01]  /*1030*/  NOP ;  /* 0x0000000000007918 */ /* 0x000fe20000000000 */
[----:B------:R-:W-:Y:S01]  /*1040*/  LOP3.LUT R0, R76, 0x1f, RZ, 0xc0, !PT ;  /* 0x0000001f4c007812 */ /* 0x000fe200078ec0ff */
[----:B------:R-:W-:Y:S02]  /*1050*/  UISETP.NE.AND UP4, UPT, UR22, URZ, UPT ;  /* 0x000000ff1600728c */ /* 0x000fe4000bf85270 */
[----:B-1----:R-:W-:-:S09]  /*1060*/  UISETP.EQ.U32.AND UP5, UPT, UR4, 0x1, UPT ;  /* 0x000000010400788c */ /* 0x002fd2000bfa2070 */
[----:B------:R-:W-:Y:S05]  /*1070*/  BRA.U !UP5, `(.L_x_16) ;  /* 0x000000010d087547 */ /* 0x000fea000b800000 */
[----:B--234-:R-:W-:Y:S01]  /*1080*/  UCGABAR_ARV ;  /* 0x00000000000079c7 */ /* 0x01cfe20008000000 */
[----:B------:R-:W-:Y:S05]  /*1090*/  BRA `(.L_x_17) ;  /* 0x0000000000047947 */ /* 0x000fea0003800000 */
.L_x_16:
[----:B--234-:R-:W-:Y:S01]  /*10a0*/  NOP ;  /* 0x0000000000007918 */ /* 0x01cfe20000000000 */
.L_x_17:
[----:B------:R-:W1:Y:S01]  /*10b0*/  S2UR UR7, SR_CTAID.X ;  /* 0x00000000000779c3 */ /* 0x000e620000002500 */
[----:B------:R-:W-:-:S05]  /*10c0*/  CS2R.32 R3, SR_CgaSize ;  /* 0x0000000000037805 */ /* 0x000fca0000008a00 */
[----:B------:R-:W-:-:S05]  /*10d0*/  IMAD R3, R3, -0xa0, RZ ;  /* 0xffffff6003037824 */ /* 0x000fca00078e02ff */
[----:B------:R-:W-:-:S14]  /*10e0*/  R2UR UR5, R3 ;  /* 0x00000000030572ca */ /* 0x000fdc00000e0000 */
[----:B------:R-:W2:Y:S01]  /*10f0*/  LDCU UR5, c[0x0][UR5+0x2b0] ;  /* 0x00005600050577ac */ /* 0x000ea20008000800 */
[----:B------:R-:W-:-:S05]  /*1100*/  CS2R.32 R3, SR_CgaSize ;  /* 0x0000000000037805 */ /* 0x000fca0000008a00 */
[----:B------:R-:W-:-:S05]  /*1110*/  IMAD R3, R3, -0xa0, RZ ;  /* 0xffffff6003037824 */ /* 0x000fca00078e02ff */
[----:B------:R-:W-:-:S14]  /*1120*/  R2UR UR4, R3 ;  /* 0x00000000030472ca */ /* 0x000fdc00000e0000 */
[----:B------:R-:W3:Y:S01]  /*1130*/  LDCU UR4, c[0x0][UR4+0x2b4] ;  /* 0x00005680040477ac */ /* 0x000ee20008000800 */
[----:B------:R-:W4:Y:S01]  /*1140*/  S2UR UR8, SR_CTAID.Y ;  /* 0x00000000000879c3 */ /* 0x000f220000002600 */
[----:B------:R-:W3:Y:S01]  /*1150*/  LDCU UR23, c[0x0][0xb24] ;  /* 0x00016480ff1777ac */ /* 0x000ee20008000800 */
[----:B------:R-:W-:-:S05]  /*1160*/  CS2R.32 R3, SR_CgaSize ;  /* 0x0000000000037805 */ /* 0x000fca0000008a00 */
[----:B------:R-:W-:-:S05]  /*1170*/  IMAD R3, R3, -0xa0, RZ ;  /* 0xffffff6003037824 */ /* 0x000fca00078e02ff */
[----:B------:R-:W-:-:S14]  /*1180*/  R2UR UR60, R3 ;  /* 0x00000000033c72ca */ /* 0x000fdc00000e0000 */
[----:B------:R-:W3:Y:S01]  /*1190*/  LDCU UR60, c[0x0][UR60+0x2a0] ;  /* 0x000054003c3c77ac */ /* 0x000ee20008000800 */
[----:B------:R-:W1:Y:S01]  /*11a0*/  S2UR UR36, SR_CTAID.Z ;  /* 0x00000000002479c3 */ /* 0x000e620000002700 */
[----:B------:R-:W-:-:S05]  /*11b0*/  CS2R.32 R3, SR_CgaSize ;  /* 0x0000000000037805 */ /* 0x000fca0000008a00 */
[----:B------:R-:W-:-:S05]  /*11c0*/  IMAD R3, R3, -0xa0, RZ ;  /* 0xffffff6003037824 */ /* 0x000fca00078e02ff */
[----:B------:R-:W-:-:S14]  /*11d0*/  R2UR UR57, R3 ;  /* 0x00000000033972ca */ /* 0x000fdc00000e0000 */
[----:B------:R-:W3:Y:S01]  /*11e0*/  LDCU UR57, c[0x0][UR57+0x2a4] ;  /* 0x00005480393977ac */ /* 0x000ee20008000800 */
[----:B------:R-:W3:Y:S01]  /*11f0*/  LDCU UR40, c[0x0][0xb24] ;  /* 0x00016480ff2877ac */ /* 0x000ee20008000800 */
[----:B-1----:R-:W-:Y:S01]  /*1200*/  I2FP.F32.U32 R3, UR7 ;  /* 0x0000000700037c45 */ /* 0x002fe20008201000 */
[----:B------:R-:W1:Y:S04]  /*1210*/  LDCU UR26, c[0x0][0xb30] ;  /* 0x00016600ff1a77ac */ /* 0x000e680008000800 */
[----:B--2---:R-:W-:Y:S01]  /*1220*/  FMUL R3, R3, UR5 ;  /* 0x0000000503037c20 */ /* 0x004fe20008400000 */
[----:B------:R-:W-:Y:S01]  /*1230*/  USHF.L.U32 UR24, UR48, 0xb, URZ ;  /* 0x0000000b30187899 */ /* 0x000fe200080006ff */
[----:B----4-:R-:W-:Y:S01]  /*1240*/  I2FP.F32.U32 R2, UR8 ;  /* 0x0000000800027c45 */ /* 0x010fe20008201000 */
[----:B---3--:R-:W-:-:S03]  /*1250*/  UISETP.GE.AND UP2, UPT, UR23, 0x1, UPT ;  /* 0x000000011700788c */ /* 0x008fc6000bf46270 */
[----:B------:R-:W2:Y:S01]  /*1260*/  F2I.U32.TRUNC.NTZ R3, R3 ;  /* 0x0000000300037305 */ /* 0x000ea2000020f000 */
[----:B------:R-:W-:Y:S01]  /*1270*/  UMOV UR46, UR7 ;  /* 0x00000007002e7c82 */ /* 0x000fe20008000000 */
[----:B------:R-:W-:Y:S01]  /*1280*/  FMUL R2, R2, UR4 ;  /* 0x0000000402027c20 */ /* 0x000fe20008400000 */
[----:B------:R-:W-:-:S05]  /*1290*/  UMOV UR45, UR8 ;  /* 0x00000008002d7c82 */ /* 0x000fca0008000000 */
[----:B------:R-:W3:Y:S01]  /*12a0*/  F2I.U32.TRUNC.NTZ R2, R2 ;  /* 0x0000000200027305 */ /* 0x000ee2000020f000 */
[----:B--2---:R-:W-:Y:S02]  /*12b0*/  R2UR UR4, R3 ;  /* 0x00000000030472ca */ /* 0x004fe400000e0000 */
[----:B---3--:R-:W-:Y:S02]  /*12c0*/  R2UR UR6, R2 ;  /* 0x00000000020672ca */ /* 0x008fe400000e0000 */
[----:B------:R-:W-:-:S09]  /*12d0*/  PRMT R2, RZ, 0x7610, R2 ;  /* 0x00007610ff027816 */ /* 0x000fd20000000002 */
[----:B------:R-:W-:-:S04]  /*12e0*/  UIADD3 UR5, UPT, UPT, -UR4, URZ, URZ ;  /* 0x000000ff04057290 */ /* 0x000fc8000fffe1ff */
[----:B------:R-:W-:Y:S02]  /*12f0*/  UIMAD UR60, UR60, UR5, UR7 ;  /* 0x000000053c3c72a4 */ /* 0x000fe4000f8e0207 */
[----:B------:R-:W-:-:S04]  /*1300*/  UIADD3 UR4, UPT, UPT, -UR6, URZ, URZ ;  /* 0x000000ff06047290 */ /* 0x000fc8000fffe1ff */
[----:B------:R-:W-:Y:S01]  /*1310*/  UIMAD UR57, UR57, UR4, UR8 ;  /* 0x00000004393972a4 */ /* 0x000fe2000f8e0208 */
[----:B-1----:R-:W-:Y:S11]  /*1320*/  BRA.U UP4, `(.L_x_18) ;  /* 0x0000000104247547 */ /* 0x002ff6000b800000 */
[----:B------:R-:W-:Y:S02]  /*1330*/  UISETP.NE.AND UP0, UPT, UR57, URZ, UPT ;  /* 0x000000ff3900728c */ /* 0x000fe4000bf05270 */
[----:B------:R-:W-:Y:S02]  /*1340*/  UISETP.NE.AND UP1, UPT, UR57, 0x1, UPT ;  /* 0x000000013900788c */ /* 0x000fe4000bf25270 */
[----:B------:R-:W-:Y:S02]  /*1350*/  UISETP.EQ.OR UP0, UPT, UR60, URZ, !UP0 ;  /* 0x000000ff3c00728c */ /* 0x000fe4000c702670 */
[----:B------:R-:W-:Y:S02]  /*1360*/  USEL UR4, URZ, 0x2, UP1 ;  /* 0x00000002ff047887 */ /* 0x000fe40008800000 */
[----:B------:R-:W-:Y:S02]  /*1370*/  USEL UR5, URZ, 0x1, !UP0 ;  /* 0x00000001ff057887 */ /* 0x000fe4000c000000 */
[----:B------:R-:W-:-:S04]  /*1380*/  UISETP.NE.AND UP0, UPT, UR60, URZ, UPT ;  /* 0x000000ff3c00728c */ /* 0x000fc8000bf05270 */
[----:B------:R-:W-:-:S04]  /*1390*/  USEL UR4, UR4, 0x2, UP0 ;  /* 0x0000000204047887 */ /* 0x000fc80008000000 */
[----:B------:R-:W-:-:S06]  /*13a0*/  UIADD3 UR4, UPT, UPT, UR5, UR4, URZ ;  /* 0x0000000405047290 */ /* 0x000fcc000fffe0ff */
[----:B------:R-:W-:Y:S02]  /*13b0*/  MOV R2, UR4 ;  /* 0x0000000400027c02 */ /* 0x000fe40008000f00 */
.L_x_18:
[----:B------:R-:W-:Y:S05]  /*13c0*/  BRA.U !UP2, `(.L_x_19) ;  /* 0x000000010ad47547 */ /* 0x000fea000b800000 */
[----:B------:R-:W1:Y:S01]  /*13d0*/  LDCU.128 UR12, c[0x0][0xb10] ;  /* 0x00016200ff0c77ac */ /* 0x000e620008000c00 */
[----:B------:R-:W2:Y:S01]  /*13e0*/  LDCU UR6, c[0x0][0x370] ;  /* 0x00006e00ff0677ac */ /* 0x000ea20008000800 */
[----:B------:R-:W3:Y:S01]  /*13f0*/  LDCU UR5, c[0x0][0x374] ;  /* 0x00006e80ff0577ac */ /* 0x000ee20008000800 */
[----:B------:R-:W4:Y:S01]  /*1400*/  LDCU UR25, c[0x0][0xb0c] ;  /* 0x00016180ff1977ac */ /* 0x000f220008000800 */
[----:B------:R-:W4:Y:S01]  /*1410*/  LDCU UR4, c[0x0][0xb20] ;  /* 0x00016400ff0477ac */ /* 0x000f220008000800 */
[----:B------:R-:W4:Y:S01]  /*1420*/  LDCU.64 UR8, c[0x0][0xb28] ;  /* 0x00016500ff0877ac */ /* 0x000f220008000a00 */
[----:B-1----:R-:W-:Y:S02]  /*1430*/  UISETP.NE.AND UP0, UPT, UR14, 0x1, UPT ;  /* 0x000000010e00788c */ /* 0x002fe4000bf05270 */
[----:B---3--:R-:W-:Y:S02]  /*1440*/  UIMAD.WIDE.U32 UR10, UR5, UR15, URZ ;  /* 0x0000000f050a72a5 */ /* 0x008fe4000f8e00ff */
[----:B--2---:R-:W-:-:S02]  /*1450*/  UIMAD.WIDE.U32 UR18, UR6, UR12, URZ ;  /* 0x0000000c061272a5 */ /* 0x004fc4000f8e00ff */
[----:B----4-:R-:W-:Y:S02]  /*1460*/  UISETP.NE.AND UP1, UPT, UR25, 0x1, UPT ;  /* 0x000000011900788c */ /* 0x010fe4000bf25270 */
[----:B------:R-:W-:Y:S01]  /*1470*/  UISETP.NE.AND UP2, UPT, UR23, 0x1, UPT ;  /* 0x000000011700788c */ /* 0x000fe2000bf45270 */
[----:B------:R-:W-:Y:S02]  /*1480*/  UMOV UR10, UR11 ;  /* 0x0000000b000a7c82 */ /* 0x000fe40008000000 */
[----:B------:R-:W-:Y:S01]  /*1490*/  UMOV UR18, UR19 ;  /* 0x0000001300127c82 */ /* 0x000fe20008000000 */
[----:B------:R-:W-:Y:S02]  /*14a0*/  @UP0 USHF.R.U32.HI UR5, URZ, UR4, UR10 ;  /* 0x00000004ff050299 */ /* 0x000fe4000801160a */
[----:B------:R-:W-:Y:S02]  /*14b0*/  UIMAD.WIDE.U32 UR20, UR45, UR15, URZ ;  /* 0x0000000f2d1472a5 */ /* 0x000fe4000f8e00ff */
[----:B------:R-:W-:-:S02]  /*14c0*/  UIMAD.WIDE.U32 UR10, UR5, UR8, URZ ;  /* 0x00000008050a72a5 */ /* 0x000fc4000f8e00ff */
[----:B------:R-:W-:Y:S02]  /*14d0*/  @UP1 USHF.R.U32.HI UR6, URZ, UR13, UR18 ;  /* 0x0000000dff061299 */ /* 0x000fe40008011612 */
[----:B------:R-:W-:Y:S02]  /*14e0*/  UIMAD.WIDE.U32 UR16, UR46, UR12, URZ ;  /* 0x0000000c2e1072a5 */ /* 0x000fe4000f8e00ff */
[----:B------:R-:W-:Y:S01]  /*14f0*/  UIMAD.WIDE.U32 UR18, UR6, UR8, URZ ;  /* 0x00000008061272a5 */ /* 0x000fe2000f8e00ff */
[----:B------:R-:W-:Y:S01]  /*1500*/  UMOV UR20, UR21 ;  /* 0x0000001500147c82 */ /* 0x000fe20008000000 */
[----:B------:R-:W-:Y:S01]  /*1510*/  UMOV UR10, UR11 ;  /* 0x0000000b000a7c82 */ /* 0x000fe20008000000 */
[----:B------:R-:W-:Y:S02]  /*1520*/  USHF.R.U32.HI UR20, URZ, UR4, UR20 ;  /* 0x00000004ff147299 */ /* 0x000fe40008011614 */
[----:B------:R-:W-:Y:S02]  /*1530*/  @UP2 USHF.R.U32.HI UR5, URZ, UR9, UR10 ;  /* 0x00000009ff052299 */ /* 0x000fe4000801160a */
[----:B------:R-:W-:Y:S01]  /*1540*/  UMOV UR7, UR19 ;  /* 0x0000001300077c82 */ /* 0x000fe20008000000 */
[----:B------:R-:W-:Y:S01]  /*1550*/  UMOV UR16, UR17 ;  /* 0x0000001100107c82 */ /* 0x000fe20008000000 */
[----:B------:R-:W-:-:S02]  /*1560*/  @UP2 USHF.R.U32.HI UR6, URZ, UR9, UR7 ;  /* 0x00000009ff062299 */ /* 0x000fc40008011607 */
[----:B------:R-:W-:Y:S02]  /*1570*/  USHF.R.U32.HI UR13, URZ, UR13, UR16 ;  /* 0x0000000dff0d7299 */ /* 0x000fe40008011610 */
[----:B------:R-:W-:Y:S02]  /*1580*/  USEL UR4, UR45, UR20, !UP0 ;  /* 0x000000142d047287 */ /* 0x000fe4000c000000 */
[----:B------:R-:W-:Y:S02]  /*1590*/  UIMAD UR7, UR5, UR23, URZ ;  /* 0x00000017050772a4 */ /* 0x000fe4000f8e02ff */
[----:B------:R-:W-:Y:S02]  /*15a0*/  USEL UR5, UR46, UR13, !UP1 ;  /* 0x0000000d2e057287 */ /* 0x000fe4000c800000 */
[----:B------:R-:W-:Y:S02]  /*15b0*/  UIMAD UR12, UR6, UR23, URZ ;  /* 0x00000017060c72a4 */ /* 0x000fe4000f8e02ff */
[----:B------:R-:W-:-:S02]  /*15c0*/  UISETP.GE.AND UP0, UPT, UR4, UR7, UPT ;  /* 0x000000070400728c */ /* 0x000fc4000bf06270 */
[----:B------:R-:W-:Y:S02]  /*15d0*/  UIMAD.WIDE.U32 UR10, UR4, UR8, URZ ;  /* 0x00000008040a72a5 */ /* 0x000fe4000f8e00ff */
[----:B------:R-:W-:Y:S02]  /*15e0*/  UISETP.GE.OR UP0, UPT, UR5, UR12, UP0 ;  /* 0x0000000c0500728c */ /* 0x000fe40008706670 */
[----:B------:R-:W-:Y:S02]  /*15f0*/  UIMAD.WIDE.U32 UR12, UR5, UR8, URZ ;  /* 0x00000008050c72a5 */ /* 0x000fe4000f8e00ff */
[----:B------:R-:W-:Y:S01]  /*1600*/  UIADD3 UR10, UPT, UPT, -UR4, URZ, URZ ;  /* 0x000000ff040a7290 */ /* 0x000fe2000fffe1ff */
[----:B------:R-:W-:Y:S01]  /*1610*/  UMOV UR8, UR11 ;  /* 0x0000000b00087c82 */ /* 0x000fe20008000000 */
[----:B------:R-:W-:Y:S02]  /*1620*/  UIADD3 UR11, UPT, UPT, -UR5, URZ, URZ ;  /* 0x000000ff050b7290 */ /* 0x000fe4000fffe1ff */
[----:B------:R-:W-:-:S03]  /*1630*/  USHF.R.U32.HI UR8, URZ, UR9, UR8 ;  /* 0x00000009ff087299 */ /* 0x000fc60008011608 */
[----:B------:R-:W-:Y:S01]  /*1640*/  @!UP0 UMOV UR7, UR13 ;  /* 0x0000000d00078c82 */ /* 0x000fe20008000000 */
[----:B------:R-:W-:Y:S02]  /*1650*/  UIMAD UR45, UR14, UR10, UR45 ;  /* 0x0000000a0e2d72a4 */ /* 0x000fe4000f8e022d */
[----:B------:R-:W-:Y:S02]  /*1660*/  USEL UR8, UR4, UR8, !UP2 ;  /* 0x0000000804087287 */ /* 0x000fe4000d000000 */
[----:B------:R-:W-:Y:S02]  /*1670*/  @!UP0 USHF.R.U32.HI UR7, URZ, UR9, UR7 ;  /* 0x00000009ff078299 */ /* 0x000fe40008011607 */
[----:B------:R-:W-:Y:S02]  /*1680*/  UIADD3 UR9, UPT, UPT, -UR8, URZ, URZ ;  /* 0x000000ff08097290 */ /* 0x000fe4000fffe1ff */
[----:B------:R-:W-:Y:S02]  /*1690*/  @!UP0 USEL UR7, UR5, UR7, !UP2 ;  /* 0x0000000705078287 */ /* 0x000fe4000d000000 */
[----:B------:R-:W-:-:S02]  /*16a0*/  UIMAD UR9, UR23, UR9, UR4 ;  /* 0x00000009170972a4 */ /* 0x000fc4000f8e0204 */
[----:B------:R-:W-:Y:S02]  /*16b0*/  @!UP0 UIADD3 UR8, UPT, UPT, UR8, -UR7, URZ ;  /* 0x8000000708088290 */ /* 0x000fe4000fffe0ff */
[----:B------:R-:W-:Y:S02]  /*16c0*/  @!UP0 UIMAD UR6, UR9, UR6, UR7 ;  /* 0x00000006090682a4 */ /* 0x000fe4000f8e0207 */
[----:B------:R-:W-:Y:S02]  /*16d0*/  @!UP0 UIMAD UR4, UR8, UR23, UR5 ;  /* 0x00000017080482a4 */ /* 0x000fe4000f8e0205 */
[----:B------:R-:W-:Y:S02]  /*16e0*/  UIMAD UR46, UR25, UR11, UR46 ;  /* 0x0000000b192e72a4 */ /* 0x000fe4000f8e022e */
[----:B------:R-:W-:Y:S01]  /*16f0*/  UIMAD UR45, UR4, UR14, UR45 ;  /* 0x0000000e042d72a4 */ /* 0x000fe2000f8e022d */
[----:B------:R-:W-:Y:S02]  /*1700*/  @!UP0 UMOV UR5, UR6 ;  /* 0x0000000600058c82 */ /* 0x000fe40008000000 */
[----:B------:R-:W-:-:S12]  /*1710*/  UIMAD UR46, UR5, UR25, UR46 ;  /* 0x00000019052e72a4 */ /* 0x000fd8000f8e022e */
.L_x_19:
[----:B------:R-:W-:Y:S02]  /*1720*/  UISETP.NE.AND UP1, UPT, UR26, 0x1, UPT ;  /* 0x000000011a00788c */ /* 0x000fe4000bf25270 */
[----:B------:R-:W-:Y:S02]  /*1730*/  UISETP.NE.AND UP0, UPT, UR22, 0x2, UPT ;  /* 0x000000021600788c */ /* 0x000fe4000bf05270 */
[----:B------:R-:W-:-:S05]  /*1740*/  ULOP3.LUT UR21, UR24, 0x800, URZ, 0xc0, !UPT ;  /* 0x0000080018157892 */ /* 0x000fca000f8ec0ff */
[----:B------:R-:W-:Y:S07]  /*1750*/  BRA.U UP1, `(.L_x_20) ;  /* 0x0000000101447547 */ /* 0x000fee000b800000 */
[----:B------:R-:W1:Y:S01]  /*1760*/  LDCU.128 UR8, c[0x0][0xb10] ;  /* 0x00016200ff0877ac */ /* 0x000e620008000c00 */
[----:B------:R-:W2:Y:S01]  /*1770*/  LDCU UR12, c[0x0][0xb0c] ;  /* 0x00016180ff0c77ac */ /* 0x000ea20008000800 */
[----:B------:R-:W3:Y:S01]  /*1780*/  LDCU UR13, c[0x0][0xb20] ;  /* 0x00016400ff0d77ac */ /* 0x000ee20008000800 */
[----:B-1----:R-:W-:Y:S02]  /*1790*/  UIMAD.WIDE.U32 UR6, UR46, UR8, URZ ;  /* 0x000000082e0672a5 */ /* 0x002fe4000f8e00ff */
[----:B------:R-:W-:Y:S02]  /*17a0*/  UIMAD.WIDE.U32 UR4, UR45, UR11, URZ ;  /* 0x0000000b2d0472a5 */ /* 0x000fe4000f8e00ff */
[----:B--2---:R-:W-:Y:S02]  /*17b0*/  UISETP.NE.AND UP2, UPT, UR12, 0x1, UPT ;  /* 0x000000010c00788c */ /* 0x004fe4000bf45270 */
[----:B------:R-:W-:Y:S01]  /*17c0*/  UISETP.NE.AND UP1, UPT, UR10, 0x1, UPT ;  /* 0x000000010a00788c */ /* 0x000fe2000bf25270 */
[----:B------:R-:W-:-:S02]  /*17d0*/  UMOV UR6, UR7 ;  /* 0x0000000700067c82 */ /* 0x000fc40008000000 */
[----:B------:R-:W-:Y:S01]  /*17e0*/  UMOV UR4, UR5 ;  /* 0x0000000500047c82 */ /* 0x000fe20008000000 */
[----:B------:R-:W-:Y:S02]  /*17f0*/  USHF.R.U32.HI UR6, URZ, UR9, UR6 ;  /* 0x00000009ff067299 */ /* 0x000fe40008011606 */
[----:B---3--:R-:W-:Y:S02]  /*1800*/  USHF.R.U32.HI UR4, URZ, UR13, UR4 ;  /* 0x0000000dff047299 */ /* 0x008fe40008011604 */
[----:B------:R-:W-:Y:S02]  /*1810*/  USEL UR5, UR46, UR6, !UP2 ;  /* 0x000000062e057287 */ /* 0x000fe4000d000000 */
[----:B------:R-:W-:-:S04]  /*1820*/  USEL UR4, UR45, UR4, !UP1 ;  /* 0x000000042d047287 */ /* 0x000fc8000c800000 */
[----:B------:R-:W-:Y:S02]  /*1830*/  UIADD3 UR6, UPT, UPT, UR5, -UR4, URZ ;  /* 0x8000000405067290 */ /* 0x000fe4000fffe0ff */
[----:B------:R-:W-:Y:S02]  /*1840*/  UIADD3 UR4, UPT, UPT, -UR5, UR4, URZ ;  /* 0x0000000405047290 */ /* 0x000fe4000fffe1ff */
[----:B------:R-:W-:Y:S02]  /*1850*/  UIMAD UR45, UR6, UR10, UR45 ;  /* 0x0000000a062d72a4 */ /* 0x000fe4000f8e022d */
[----:B------:R-:W-:-:S12]  /*1860*/  UIMAD UR46, UR4, UR12, UR46 ;  /* 0x0000000c042e72a4 */ /* 0x000fd8000f8e022e */
.L_x_20:
[----:B------:R-:W-:Y:S05]  /*1870*/  BRA.U !UP5, `(.L_x_21) ;  /* 0x000000010d0c7547 */ /* 0x000fea000b800000 */
[----:B------:R-:W-:Y:S01]  /*1880*/  UCGABAR_WAIT ;  /* 0x0000000000007dc7 */ /* 0x000fe20008000000 */
[----:B------:R-:W-:Y:S01]  /*1890*/  CCTL.IVALL ;  /* 0x00000000ff00798f */ /* 0x000fe20002000000 */
[----:B------:R-:W-:Y:S05]  /*18a0*/  BRA `(.L_x_22) ;  /* 0x0000000000047947 */ /* 0x000fea0003800000 */
.L_x_21:
[----:B------:R-:W-:Y:S06]  /*18b0*/  BAR.SYNC.DEFER_BLOCKING 0x0 ;  /* 0x0000000000007b1d */ /* 0x000fec0000010000 */
.L_x_22:
[----:B------:R-:W-:Y:S05]  /*18c0*/  BRA.U UP0, `(.L_x_23) ;  /* 0x0000001d00f87547 */ /* 0x000fea000b800000 */
[----:B------:R-:W1:Y:S01]  /*18d0*/  LDCU UR6, c[0x0][0x38c] ;  /* 0x00007180ff0677ac */ /* 0x000e620008000800 */
[----:B------:R-:W-:Y:S01]  /*18e0*/  PLOP3.LUT P1, PT, PT, PT, UP3, 0x80, 0x8 ;  /* 0x000000000008781c */ /* 0x000fe20003f2f038 */
[----:B------:R-:W-:Y:S01]  /*18f0*/  IMAD.MOV.U32 R12, RZ, RZ, 0x1 ;  /* 0x00000001ff0c7424 */ /* 0x000fe200078e00ff */
[----:B------:R-:W-:Y:S01]  /*1900*/  ISETP.EQ.OR P2, PT, R0, RZ, P3 ;  /* 0x000000ff0000720c */ /* 0x000fe20001f42670 */
[----:B------:R-:W-:Y:S01]  /*1910*/  UISETP.NE.AND UP1, UPT, UR22, URZ, UPT ;  /* 0x000000ff1600728c */ /* 0x000fe2000bf25270 */
[----:B------:R-:W-:Y:S02]  /*1920*/  PLOP3.LUT P1, PT, P1, PT, PT, 0x8, 0x80 ;  /* 0x000000000080781c */ /* 0x000fe40000f2e170 */
[----:B------:R-:W-:Y:S01]  /*1930*/  CS2R R10, SRZ ;  /* 0x00000000000a7805 */ /* 0x000fe2000001ff00 */
[----:B------:R-:W-:Y:S01]  /*1940*/  IMAD.MOV.U32 R9, RZ, RZ, RZ ;  /* 0x000000ffff097224 */ /* 0x000fe200078e00ff */
[----:B------:R-:W2:Y:S01]  /*1950*/  LDCU UR39, c[0x0][0x370] ;  /* 0x00006e00ff2777ac */ /* 0x000ea20008000800 */
[----:B------:R-:W-:Y:S01]  /*1960*/  IMAD.MOV.U32 R8, RZ, RZ, 0x1 ;  /* 0x00000001ff087424 */ /* 0x000fe200078e00ff */
[----:B------:R-:W3:Y:S01]  /*1970*/  LDCU.64 UR28, c[0x0][0x348] ;  /* 0x00006900ff1c77ac */ /* 0x000ee20008000a00 */
[----:B------:R-:W-:-:S02]  /*1980*/  USHF.R.U32.HI UR44, URZ, 0x6, UR21 ;  /* 0x00000006ff2c7899 */ /* 0x000fc40008011615 */
[----:B-1----:R-:W-:Y:S02]  /*1990*/  UIADD3 UR5, UPT, UPT, UR6, 0x3f, URZ ;  /* 0x0000003f06057890 */ /* 0x002fe4000fffe0ff */
[----:B------:R-:W-:Y:S02]  /*19a0*/  UIADD3 UR47, UPT, UPT, UR6, 0x7e, URZ ;  /* 0x0000007e062f7890 */ /* 0x000fe4000fffe0ff */
[----:B------:R-:W-:Y:S01]  /*19b0*/  USHF.R.S32.HI UR4, URZ, 0x1f, UR5 ;  /* 0x0000001fff047899 */ /* 0x000fe20008011405 */
[----:B------:R-:W1:Y:S03]  /*19c0*/  LDCU UR38, c[0x0][0x374] ;  /* 0x00006e80ff2677ac */ /* 0x000e660008000800 */
[----:B------:R-:W-:Y:S02]  /*19d0*/  ULEA.HI UR4, UR4, UR5, URZ, 0x6 ;  /* 0x0000000504047291 */ /* 0x000fe4000f8f30ff */
[----:B------:R-:W-:-:S02]  /*19e0*/  USEL UR25, UR34, 0x2, UP1 ;  /* 0x0000000222197887 */ /* 0x000fc40008800000 */
[----:B------:R-:W-:Y:S02]  /*19f0*/  USHF.R.S32.HI UR42, URZ, 0x6, UR4 ;  /* 0x00000006ff2a7899 */ /* 0x000fe40008011404 */
[----:B------:R-:W-:Y:S02]  /*1a00*/  UIADD3 UR4, UPT, UPT, UR6, -0x1, URZ ;  /* 0xffffffff06047890 */ /* 0x000fe4000fffe0ff */
[----:B------:R-:W-:Y:S02]  /*1a10*/  UISETP.LT.U32.AND UP0, UPT, UR42, 0x1b, UPT ;  /* 0x0000001b2a00788c */ /* 0x000fe4000bf01070 */
[----:B------:R-:W-:Y:S02]  /*1a20*/  UISETP.GE.U32.AND UP2, UPT, UR4, -0x7f, UPT ;  /* 0xffffff810400788c */ /* 0x000fe4000bf46070 */
[----:B------:R-:W-:Y:S01]  /*1a30*/  USEL UR41, UR42, 0x1b, UP0 ;  /* 0x0000001b2a297887 */ /* 0x000fe20008000000 */
[----:B------:R-:W-:-:S03]  /*1a40*/  UMOV UR5, URZ ;  /* 0x000000ff00057c82 */ /* 0x000fc60008000000 */
[----:B------:R-:W-:Y:S02]  /*1a50*/  UIADD3 UR24, UPT, UPT, UR41, -0x1, URZ ;  /* 0xffffffff29187890 */ /* 0x000fe4000fffe0ff */
[----:B------:R-:W-:-:S03]  /*1a60*/  UIADD3 UR43, UPT, UPT, UR42, -UR41, URZ ;  /* 0x800000292a2b7290 */ /* 0x000fc6000fffe0ff */
[----:B------:R-:W-:-:S04]  /*1a70*/  @UP2 UIADD3 UR24, UPT, UPT, UR41, URZ, URZ ;  /* 0x000000ff29182290 */ /* 0x000fc8000fffe0ff */
[----:B-123--:R-:W-:-:S12]  /*1a80*/  UIADD3 UR24, UPT, UPT, UR24, 0x1, URZ ;  /* 0x0000000118187890 */ /* 0x00efd8000fffe0ff */
.L_x_43:
[----:B------:R-:W-:Y:S01]  /*1a90*/  UISETP.NE.AND UP0, UPT, UR48, URZ, UPT ;  /* 0x000000ff3000728c */ /* 0x000fe2000bf05270 */
[----:B------:R-:W1:Y:S08]  /*1aa0*/  S2UR UR48, SR_CgaCtaId ;  /* 0x00000000003079c3 */ /* 0x000e700000008800 */
[----:B------:R-:W-:Y:S05]  /*1ab0*/  BRA.U UP0, `(.L_x_24) ;  /* 0x0000000100347547 */ /* 0x000fea000b800000 */
[----:B------:R-:W2:Y:S01]  /*1ac0*/  S2R R0, SR_CgaCtaId ;  /* 0x0000000000007919 */ /* 0x000ea20000008800 */
[----:B------:R-:W-:-:S04]  /*1ad0*/  MOV R2, 0x400 ;  /* 0x0000040000027802 */ /* 0x000fc80000000f00 */
[----:B--2---:R-:W-:Y:S02]  /*1ae0*/  LEA R0, R0, R2, 0x18 ;  /* 0x0000000200007211 */ /* 0x004fe400078ec0ff */
[----:B------:R-:W-:-:S03]  /*1af0*/  SHF.L.U32 R2, R8, 0x1f, RZ ;  /* 0x0000001f08027819 */ /* 0x000fc600000006ff */
[----:B------:R-:W-:-:S04]  /*1b00*/  IMAD R0, R9, 0x8, R0 ;  /* 0x0000000809007824 */ /* 0x000fc800078e0200 */
[----:B------:R-:W2:Y:S02]  /*1b10*/  SYNCS.PHASECHK.TRANS64.TRYWAIT P0, [R0+URZ+0x240], R2 ;  /* 0x00024002000075a7 */ /* 0x000ea400080011ff */
[----:B--2---:R-:W-:Y:S05]  /*1b20*/  @!P0 BRA `(.L_x_25) ;  /* 0x0000005800ec8947 */ /* 0x004fea0003800000 */
.L_x_126:
[----:B------:R-:W-:Y:S01]  /*1b30*/  VIADD R9, R9, 0x1 ;  /* 0x0000000109097836 */ /* 0x000fe20000000000 */
[----:B------:R2:W-:Y:S04]  /*1b40*/  SYNCS.ARRIVE.TRANS64.A1T0 RZ, [R0+URZ+0x230], RZ ;  /* 0x000230ff00ff79a7 */ /* 0x0005e800081000ff */
[----:B------:R-:W-:-:S04]  /*1b50*/  ISETP.NE.AND P0, PT, R9, 0x2, PT ;  /* 0x000000020900780c */ /* 0x000fc80003f05270 */
[----:B------:R-:W-:Y:S02]  /*1b60*/  SEL R9, R9, RZ, P0 ;  /* 0x000000ff09097207 */ /* 0x000fe40000000000 */
[----:B--2---:R-:W-:-:S04]  /*1b70*/  SEL R0, RZ, 0x1, P0 ;  /* 0x00000001ff007807 */ /* 0x004fc80000000000 */
[----:B------:R-:W-:-:S07]  /*1b80*/  LOP3.LUT R8, R8, R0, RZ, 0x3c, !PT ;  /* 0x0000000008087212 */ /* 0x000fce00078e3cff */
.L_x_24:
[----:B------:R-:W-:Y:S01]  /*1b90*/  UMOV UR6, 0x400 ;  /* 0x0000040000067882 */ /* 0x000fe20000000000 */
[----:B------:R-:W-:Y:S01]  /*1ba0*/  SHF.L.U32 R0, R12, 0x1f, RZ ;  /* 0x0000001f0c007819 */ /* 0x000fe200000006ff */
[----:B-1----:R-:W-:Y:S02]  /*1bb0*/  ULEA UR6, UR48, UR6, 0x18 ;  /* 0x0000000630067291 */ /* 0x002fe4000f8ec0ff */
[----:B------:R-:W-:Y:S02]  /*1bc0*/  UISETP.GE.U32.AND UP0, UPT, UR47, 0x7f, UPT ;  /* 0x0000007f2f00788c */ /* 0x000fe4000bf06070 */
[----:B------:R-:W-:Y:S02]  /*1bd0*/  ULEA UR4, UR5, UR6, 0x3 ;  /* 0x0000000605047291 */ /* 0x000fe4000f8e18ff */
[----:B------:R-:W-:Y:S02]  /*1be0*/  USHF.L.U32 UR11, UR45, 0x6, URZ ;  /* 0x000000062d0b7899 */ /* 0x000fe400080006ff */
[----:B------:R-:W-:Y:S01]  /*1bf0*/  ULEA UR35, UR46, UR44, 0x6 ;  /* 0x0000002c2e237291 */ /* 0x000fe2000f8e30ff */
[----:B------:R-:W-:-:S04]  /*1c00*/  UMOV UR13, URZ ;  /* 0x000000ff000d7c82 */ /* 0x000fc80008000000 */
[----:B------:R1:W2:Y:S01]  /*1c10*/  SYNCS.PHASECHK.TRANS64.TRYWAIT P0, [UR4+0xd8], R0 ;  /* 0x0000d800ff0075a7 */ /* 0x0002a20008001104 */
[----:B------:R-:W-:Y:S06]  /*1c20*/  BRA.U !UP0, `(.L_x_26) ;  /* 0x0000000108bc7547 */ /* 0x000fec000b800000 */
[----:B------:R-:W-:Y:S01]  /*1c30*/  UMOV UR7, URZ ;  /* 0x000000ff00077c82 */ /* 0x000fe20008000000 */
[----:B------:R-:W-:-:S05]  /*1c40*/  UMOV UR4, UR5 ;  /* 0x0000000500047c82 */ /* 0x000fca0008000000 */
.L_x_32:
[----:B------:R-:W-:Y:S01]  /*1c50*/  ULEA UR33, UR4, UR6, 0x3 ;  /* 0x0000000604217291 */ /* 0x000fe2000f8e18ff */
[----:B--2---:R-:W-:Y:S01]  /*1c60*/  @!P3 MOV R2, 0x2000 ;  /* 0x000020000002b802 */ /* 0x004fe20000000f00 */
[----:B--2-4-:R-:W-:Y:S10]  /*1c70*/  @P0 BRA `(.L_x_27) ;  /* 0x00000000000c0947 */ /* 0x014ff40003800000 */
[----:B------:R-:W-:-:S04]  /*1c80*/  SHF.L.U32 R3, R12, 0x1f, RZ ;  /* 0x0000001f0c037819 */ /* 0x000fc800000006ff */
[----:B------:R-:W2:Y:S02]  /*1c90*/  SYNCS.PHASECHK.TRANS64.TRYWAIT P0, [UR33+0xd8], R3 ;  /* 0x0000d803ff0075a7 */ /* 0x000ea40008001121 */
[----:B--2---:R-:W-:Y:S05]  /*1ca0*/  @!P0 BRA `(.L_x_28) ;  /* 0x0000005800a08947 */ /* 0x004fea0003800000 */
.L_x_27:
[----:B------:R2:W-:Y:S01]  /*1cb0*/  @!P3 SYNCS.ARRIVE.TRANS64 RZ, [UR33], R2 ;  /* 0x00000002ffffb9a7 */ /* 0x0005e20008000021 */
[----:B------:R-:W-:-:S04]  /*1cc0*/  ULOP3.LUT UR5, UR25, 0x2, URZ, 0xfc, !UPT ;  /* 0x0000000219057892 */ /* 0x000fc8000f8efcff */
[----:B------:R-:W-:-:S09]  /*1cd0*/  UISETP.NE.AND UP0, UPT, UR5, 0x2, UPT ;  /* 0x000000020500788c */ /* 0x000fd2000bf05270 */
[----:B------:R-:W-:Y:S05]  /*1ce0*/  BRA.U UP0, `(.L_x_29) ;  /* 0x0000000100047547 */ /* 0x000fea000b800000 */
[----:B------:R-:W-:Y:S05]  /*1cf0*/  BPT.TRAP 0x1 ;  /* 0x000000040000795c */ /* 0x000fea0000300000 */
.L_x_29:
[----:B------:R-:W-:Y:S04]  /*1d00*/  BSSY.RECONVERGENT B0, `(.L_x_30) ;  /* 0x0000003000007945 */ /* 0x000fe80003800200 */
[----:B------:R-:W-:Y:S05]  /*1d10*/  @P2 BRA `(.L_x_31) ;  /* 0x0000000000042947 */ /* 0x000fea0003800000 */
[----:B------:R-:W-:Y:S05]  /*1d20*/  BPT.TRAP 0x1 ;  /* 0x000000040000795c */ /* 0x000fea0000300000 */
.L_x_31:
[----:B------:R-:W-:Y:S05]  /*1d30*/  BSYNC.RECONVERGENT B0 ;  /* 0x0000000000007941 */ /* 0x000fea0003800200 */
.L_x_30:
[----:B------:R-:W-:Y:S02]  /*1d40*/  UIADD3 UR5, UPT, UPT, UR4, 0x1, URZ ;  /* 0x0000000104057890 */ /* 0x000fe4000fffe0ff */
[----:B------:R-:W-:Y:S02]  /*1d50*/  UIADD3 UR16, UP1, UPT, UR28, 0x80, URZ ;  /* 0x000000801c107890 */ /* 0x000fe4000ff3e0ff */
[----:B------:R-:W-:Y:S02]  /*1d60*/  UISETP.NE.AND UP0, UPT, UR5, 0x1b, UPT ;  /* 0x0000001b0500788c */ /* 0x000fe4000bf05270 */
[----:B------:R-:W-:Y:S02]  /*1d70*/  USHF.L.U32 UR34, UR7, 0x6, URZ ;  /* 0x0000000607227899 */ /* 0x000fe400080006ff */
[----:B------:R-:W-:Y:S02]  /*1d80*/  USEL UR9, URZ, 0x1, UP0 ;  /* 0x00000001ff097887 */ /* 0x000fe40008000000 */
[----:B------:R-:W-:-:S02]  /*1d90*/  USEL UR5, UR5, URZ, UP0 ;  /* 0x000000ff05057287 */ /* 0x000fc40008000000 */
[----:B------:R-:W-:Y:S02]  /*1da0*/  UIADD3 UR14, UP0, UPT, UR28, 0x180, URZ ;  /* 0x000001801c0e7890 */ /* 0x000fe4000ff1e0ff */
[----:B------:R-:W-:Y:S01]  /*1db0*/  ULEA UR8, UR5, UR6, 0x3 ;  /* 0x0000000605087291 */ /* 0x000fe2000f8e18ff */
[----:B------:R-:W-:Y:S01]  /*1dc0*/  LOP3.LUT R12, R12, UR9, RZ, 0x3c, !PT ;  /* 0x000000090c0c7c12 */ /* 0x000fe2000f8e3cff */
[----:B------:R-:W-:Y:S02]  /*1dd0*/  UIADD3.X UR17, UPT, UPT, URZ, UR29, URZ, UP1, !UPT ;  /* 0x0000001dff117290 */ /* 0x000fe40008ffe4ff */
[----:B------:R-:W-:Y:S01]  /*1de0*/  UIADD3.X UR15, UPT, UPT, URZ, UR29, URZ, UP0, !UPT ;  /* 0x0000001dff0f7290 */ /* 0x000fe200087fe4ff */
[----:B-1----:R-:W-:Y:S01]  /*1df0*/  SHF.L.U32 R0, R12, 0x1f, RZ ;  /* 0x0000001f0c007819 */ /* 0x002fe200000006ff */
[----:B------:R-:W-:Y:S01]  /*1e00*/  UMOV UR18, 0x0 ;  /* 0x0000000000127882 */ /* 0x000fe20000000000 */
[----:B------:R-:W-:Y:S01]  /*1e10*/  UMOV UR19, 0x10000000 ;  /* 0x1000000000137882 */ /* 0x000fe20000000000 */
[----:B------:R-:W-:Y:S01]  /*1e20*/  UMOV UR12, UR36 ;  /* 0x00000024000c7c82 */ /* 0x000fe20008000000 */
[----:B------:R3:W4:Y:S01]  /*1e30*/  SYNCS.PHASECHK.TRANS64.TRYWAIT P0, [UR8+0xd8], R0 ;  /* 0x0000d800ff0075a7 */ /* 0x0007220008001108 */
[----:B------:R-:W-:Y:S01]  /*1e40*/  USHF.L.U32 UR8, UR4, 0xc, URZ ;  /* 0x0000000c04087899 */ /* 0x000fe200080006ff */
[----:B------:R-:W-:-:S02]  /*1e50*/  UMOV UR9, UR33 ;  /* 0x0000002100097c82 */ /* 0x000fc40008000000 */
[----:B------:R-:W-:Y:S01]  /*1e60*/  UMOV UR4, 0x30000 ;  /* 0x0003000000047882 */ /* 0x000fe20000000000 */
[----:B------:R-:W-:Y:S02]  /*1e70*/  ULOP3.LUT UR32, UR8, UR21, URZ, 0xfc, !UPT ;  /* 0x0000001508207292 */ /* 0x000fe4000f8efcff */
[----:B------:R-:W-:Y:S02]  /*1e80*/  UIADD3 UR8, UPT, UPT, UR6, 0x1d600, UR8 ;  /* 0x0001d60006087890 */ /* 0x000fe4000fffe008 */
[----:B------:R-:W-:Y:S01]  /*1e90*/  UIADD3 UR32, UPT, UPT, UR6, 0x2600, UR32 ;  /* 0x0000260006207890 */ /* 0x000fe2000fffe020 */
[----:B------:R-:W-:Y:S01]  /*1ea0*/  UMOV UR10, UR34 ;  /* 0x00000022000a7c82 */ /* 0x000fe20008000000 */
[----:B------:R-:W-:Y:S01]  /*1eb0*/  UIADD3 UR7, UPT, UPT, UR7, 0x1, URZ ;  /* 0x0000000107077890 */ /* 0x000fe2000fffe0ff */
[----:B------:R-:W-:-:S03]  /*1ec0*/  UMOV UR13, UR24 ;  /* 0x00000018000d7c82 */ /* 0x000fc60008000000 */
[----:B------:R-:W-:-:S03]  /*1ed0*/  UISETP.NE.AND UP0, UPT, UR7, UR24, UPT ;  /* 0x000000180700728c */ /* 0x000fc6000bf05270 */
[----:B------:R1:W-:Y:S01]  /*1ee0*/  UTMALDG.3D.MULTICAST [UR32], [UR16], UR4, desc[UR18] ;  /* 0x00001220100073b4 */ /* 0x0003e20008011804 */
[----:B------:R3:W-:Y:S01]  /*1ef0*/  UTMALDG.3D [UR8], [UR14], desc[UR18] ;  /* 0x000012080e0075b4 */ /* 0x0007e20008011000 */
[----:B-1----:R-:W-:-:S04]  /*1f00*/  UMOV UR4, UR5 ;  /* 0x0000000500047c82 */ /* 0x002fc80008000000 */
[----:B---3--:R-:W-:Y:S05]  /*1f10*/  BRA.U UP0, `(.L_x_32) ;  /* 0xfffffffd004c7547 */ /* 0x008fea000b83ffff */
.L_x_26:
[----:B------:R-:W-:Y:S01]  /*1f20*/  ULEA UR4, UR5, UR6, 0x3 ;  /* 0x0000000605047291 */ /* 0x000fe2000f8e18ff */
[----:B-1----:R-:W-:Y:S01]  /*1f30*/  SHF.L.U32 R0, R12, 0x1f, RZ ;  /* 0x0000001f0c007819 */ /* 0x002fe200000006ff */
[----:B------:R-:W-:Y:S01]  /*1f40*/  @!P1 SYNCS.ARRIVE.TRANS64.A1T0 RZ, [UR6+0x1c8], RZ ;  /* 0x0001c8ffffff99a7 */ /* 0x000fe20008100006 */
[----:B------:R-:W-:-:S06]  /*1f50*/  UISETP.GT.AND UP0, UPT, UR42, UR41, UPT ;  /* 0x000000292a00728c */ /* 0x000fcc000bf04270 */
[----:B--2-4-:R1:W2:Y:S03]  /*1f60*/  SYNCS.PHASECHK.TRANS64.TRYWAIT P0, [UR4+0xd8], R0 ;  /* 0x0000d800ff0075a7 */ /* 0x0142a60008001104 */
[----:B------:R-:W-:Y:S05]  /*1f70*/  BRA.U !UP0, `(.L_x_33) ;  /* 0x0000000108c07547 */ /* 0x000fea000b800000 */
[----:B------:R-:W-:Y:S01]  /*1f80*/  UIADD3 UR26, UPT, UPT, UR43, UR13, URZ ;  /* 0x0000000d2b1a7290 */ /* 0x000fe2000fffe0ff */
[----:B------:R-:W-:-:S11]  /*1f90*/  UMOV UR4, UR5 ;  /* 0x0000000500047c82 */ /* 0x000fd60008000000 */
.L_x_39:
[----:B------:R-:W-:Y:S01]  /*1fa0*/  ULEA UR17, UR4, UR6, 0x3 ;  /* 0x0000000604117291 */ /* 0x000fe2000f8e18ff */
[----:B--2---:R-:W-:Y:S01]  /*1fb0*/  @!P3 MOV R2, 0x2000 ;  /* 0x000020000002b802 */ /* 0x004fe20000000f00 */
[----:B--2-4-:R-:W-:Y:S10]  /*1fc0*/  @P0 BRA `(.L_x_34) ;  /* 0x00000000000c0947 */ /* 0x014ff40003800000 */
[----:B------:R-:W-:-:S04]  /*1fd0*/  SHF.L.U32 R3, R12, 0x1f, RZ ;  /* 0x0000001f0c037819 */ /* 0x000fc800000006ff */
[----:B------:R-:W2:Y:S02]  /*1fe0*/  SYNCS.PHASECHK.TRANS64.TRYWAIT P0, [UR17+0xd8], R3 ;  /* 0x0000d803ff0075a7 */ /* 0x000ea40008001111 */
[----:B--2---:R-:W-:Y:S05]  /*1ff0*/  @!P0 BRA `(.L_x_35) ;  /* 0x0000005400e48947 */ /* 0x004fea0003800000 */
.L_x_34:
[----:B------:R2:W-:Y:S01]  /*2000*/  @!P3 SYNCS.ARRIVE.TRANS64 RZ, [UR17], R2 ;  /* 0x00000002ffffb9a7 */ /* 0x0005e20008000011 */
[----:B------:R-:W-:-:S04]  /*2010*/  ULOP3.LUT UR5, UR25, 0x2, URZ, 0xfc, !UPT ;  /* 0x0000000219057892 */ /* 0x000fc8000f8efcff */
[----:B------:R-:W-:-:S09]  /*2020*/  UISETP.NE.AND UP0, UPT, UR5, 0x2, UPT ;  /* 0x000000020500788c */ /* 0x000fd2000bf05270 */
[----:B------:R-:W-:Y:S05]  /*2030*/  BRA.U UP0, `(.L_x_36) ;  /* 0x0000000100047547 */ /* 0x000fea000b800000 */
[----:B------:R-:W-:Y:S05]  /*2040*/  BPT.TRAP 0x1 ;  /* 0x000000040000795c */ /* 0x000fea0000300000 */
.L_x_36:
[----:B------:R-:W-:Y:S04]  /*2050*/  BSSY.RECONVERGENT B0, `(.L_x_37) ;  /* 0x0000003000007945 */ /* 0x000fe80003800200 */
[----:B------:R-:W-:Y:S05]  /*2060*/  @P2 BRA `(.L_x_38) ;  /* 0x0000000000042947 */ /* 0x000fea0003800000 */
[----:B------:R-:W-:Y:S05]  /*2070*/  BPT.TRAP 0x1 ;  /* 0x000000040000795c */ /* 0x000fea0000300000 */
.L_x_38:
[----:B------:R-:W-:Y:S05]  /*2080*/  BSYNC.RECONVERGENT B0 ;  /* 0x0000000000007941 */ /* 0x000fea0003800200 */
.L_x_37:
[----:B------:R-:W-:Y:S02]  /*2090*/  UIADD3 UR5, UPT, UPT, UR4, 0x1, URZ ;  /* 0x0000000104057890 */ /* 0x000fe4000fffe0ff */
[----:B------:R-:W-:Y:S02]  /*20a0*/  UIADD3 UR14, UP1, UPT, UR28, 0x80, URZ ;  /* 0x000000801c0e7890 */ /* 0x000fe4000ff3e0ff */
[----:B------:R-:W-:Y:S02]  /*20b0*/  UISETP.NE.AND UP0, UPT, UR5, 0x1b, UPT ;  /* 0x0000001b0500788c */ /* 0x000fe4000bf05270 */
[----:B------:R-:W-:Y:S02]  /*20c0*/  USHF.L.U32 UR18, UR13, 0x6, URZ ;  /* 0x000000060d127899 */ /* 0x000fe400080006ff */
[----:B------:R-:W-:Y:S02]  /*20d0*/  USEL UR8, URZ, 0x1, UP0 ;  /* 0x00000001ff087887 */ /* 0x000fe40008000000 */
[----:B------:R-:W-:-:S02]  /*20e0*/  USEL UR5, UR5, URZ, UP0 ;  /* 0x000000ff05057287 */ /* 0x000fc40008000000 */
[----:B------:R-:W-:Y:S02]  /*20f0*/  UIADD3 UR22, UP0, UPT, UR28, 0x180, URZ ;  /* 0x000001801c167890 */ /* 0x000fe4000ff1e0ff */
[----:B------:R-:W-:Y:S01]  /*2100*/  LOP3.LUT R12, R12, UR8, RZ, 0x3c, !PT ;  /* 0x000000080c0c7c12 */ /* 0x000fe2000f8e3cff */
[----:B------:R-:W-:Y:S02]  /*2110*/  USHF.L.U32 UR8, UR4, 0xc, URZ ;  /* 0x0000000c04087899 */ /* 0x000fe400080006ff */
[----:B------:R-:W-:Y:S01]  /*2120*/  ULEA UR7, UR5, UR6, 0x3 ;  /* 0x0000000605077291 */ /* 0x000fe2000f8e18ff */
[----:B-1----:R-:W-:Y:S01]  /*2130*/  SHF.L.U32 R0, R12, 0x1f, RZ ;  /* 0x0000001f0c007819 */ /* 0x002fe200000006ff */
[----:B------:R-:W-:Y:S02]  /*2140*/  ULOP3.LUT UR16, UR8, UR21, URZ, 0xfc, !UPT ;  /* 0x0000001508107292 */ /* 0x000fe4000f8efcff */
[----:B------:R-:W-:Y:S02]  /*2150*/  UIADD3.X UR15, UPT, UPT, URZ, UR29, URZ, UP1, !UPT ;  /* 0x0000001dff0f7290 */ /* 0x000fe40008ffe4ff */
[----:B------:R-:W-:-:S02]  /*2160*/  UIADD3 UR16, UPT, UPT, UR6, 0x2600, UR16 ;  /* 0x0000260006107890 */ /* 0x000fc4000fffe010 */
[----:B------:R-:W-:Y:S01]  /*2170*/  UIADD3 UR8, UPT, UPT, UR6, 0x1d600, UR8 ;  /* 0x0001d60006087890 */ /* 0x000fe2000fffe008 */
[----:B------:R3:W4:Y:S01]  /*2180*/  SYNCS.PHASECHK.TRANS64.TRYWAIT P0, [UR7+0xd8], R0 ;  /* 0x0000d800ff0075a7 */ /* 0x0007220008001107 */
[----:B------:R-:W-:Y:S01]  /*2190*/  UIADD3.X UR23, UPT, UPT, URZ, UR29, URZ, UP0, !UPT ;  /* 0x0000001dff177290 */ /* 0x000fe200087fe4ff */
[----:B------:R-:W-:Y:S01]  /*21a0*/  UMOV UR4, 0x30000 ;  /* 0x0003000000047882 */ /* 0x000fe20000000000 */
[----:B------:R-:W-:Y:S01]  /*21b0*/  UMOV UR30, 0x0 ;  /* 0x00000000001e7882 */ /* 0x000fe20000000000 */
[----:B------:R-:W-:Y:S01]  /*21c0*/  UMOV UR31, 0x10000000 ;  /* 0x10000000001f7882 */ /* 0x000fe20000000000 */
[----:B------:R-:W-:Y:S01]  /*21d0*/  UMOV UR19, UR35 ;  /* 0x0000002300137c82 */ /* 0x000fe20008000000 */
[----:B------:R-:W-:Y:S01]  /*21e0*/  UMOV UR20, UR36 ;  /* 0x0000002400147c82 */ /* 0x000fe20008000000 */
[----:B------:R-:W-:Y:S01]  /*21f0*/  UMOV UR12, UR36 ;  /* 0x00000024000c7c82 */ /* 0x000fe20008000000 */
[----:B------:R-:W-:Y:S01]  /*2200*/  UMOV UR9, UR17 ;  /* 0x0000001100097c82 */ /* 0x000fe20008000000 */
[----:B------:R-:W-:Y:S01]  /*2210*/  UMOV UR10, UR18 ;  /* 0x00000012000a7c82 */ /* 0x000fe20008000000 */
[----:B------:R1:W-:Y:S01]  /*2220*/  UTMALDG.3D.MULTICAST [UR16], [UR14], UR4, desc[UR30] ;  /* 0x00001e100e0073b4 */ /* 0x0003e20008011804 */
[----:B------:R-:W-:-:S04]  /*2230*/  UIADD3 UR13, UPT, UPT, UR13, 0x1, URZ ;  /* 0x000000010d0d7890 */ /* 0x000fc8000fffe0ff */
[----:B------:R-:W-:Y:S01]  /*2240*/  UISETP.NE.AND UP0, UPT, UR13, UR26, UPT ;  /* 0x0000001a0d00728c */ /* 0x000fe2000bf05270 */
[----:B------:R3:W-:Y:S01]  /*2250*/  UTMALDG.3D [UR8], [UR22], desc[UR30] ;  /* 0x00001e08160075b4 */ /* 0x0007e20008011000 */
[----:B-1----:R-:W-:-:S07]  /*2260*/  UMOV UR4, UR5 ;  /* 0x0000000500047c82 */ /* 0x002fce0008000000 */
[----:B---3--:R-:W-:Y:S05]  /*2270*/  BRA.U UP0, `(.L_x_39) ;  /* 0xfffffffd00487547 */ /* 0x008fea000b83ffff */
.L_x_33:
[C---:B------:R-:W-:Y:S01]  /*2280*/  LEA R3, R11.reuse, UR6, 0x3 ;  /* 0x000000060b037c11 */ /* 0x040fe2000f8e18ff */
[----:B------:R-:W-:Y:S01]  /*2290*/  NOP ;  /* 0x0000000000007918 */ /* 0x000fe20000000000 */
[----:B-1----:R-:W-:Y:S02]  /*22a0*/  SHF.L.U32 R0, R10, 0x1f, RZ ;  /* 0x0000001f0a007819 */ /* 0x002fe400000006ff */
[----:B------:R-:W-:Y:S02]  /*22b0*/  LEA R4, R11, UR6, 0x4 ;  /* 0x000000060b047c11 */ /* 0x000fe4000f8e20ff */
[----:B--2-4-:R-:W1:Y:S02]  /*22c0*/  SYNCS.PHASECHK.TRANS64.TRYWAIT P0, [R3+URZ+0x1d0], R0 ;  /* 0x0001d000030075a7 */ /* 0x014e6400080011ff */
[----:B-1----:R-:W-:Y:S05]  /*22d0*/  @!P0 BRA `(.L_x_40) ;  /* 0x0000005400448947 */ /* 0x002fea0003800000 */
.L_x_129:
[----:B------:R-:W2:Y:S01]  /*22e0*/  LDS.128 R4, [R4+0x260] ;  /* 0x0002600004047984 */ /* 0x000ea20000000c00 */
[----:B------:R-:W-:Y:S01]  /*22f0*/  UISETP.GE.AND UP0, UPT, UR40, 0x1, UPT ;  /* 0x000000012800788c */ /* 0x000fe2000bf06270 */
[----:B------:R-:W-:Y:S01]  /*2300*/  @!PT LDS RZ, [RZ] ;  /* 0x00000000fffff984 */ /* 0x000fe20000000800 */
[----:B------:R-:W-:Y:S01]  /*2310*/  @!PT LDS RZ, [RZ] ;  /* 0x00000000fffff984 */ /* 0x000fe20000000800 */
[----:B------:R-:W-:Y:S01]  /*2320*/  @!PT LDS RZ, [RZ] ;  /* 0x00000000fffff984 */ /* 0x000fe20000000800 */
[----:B------:R-:W-:Y:S01]  /*2330*/  @!PT LDS RZ, [RZ] ;  /* 0x00000000fffff984 */ /* 0x000fe20000000800 */
[----:B------:R3:W-:Y:S06]  /*2340*/  MEMBAR.ALL.CTA ;  /* 0x0000000000007992 */ /* 0x0007ec0000008000 */
[----:B---3--:R-:W3:Y:S01]  /*2350*/  FENCE.VIEW.ASYNC.S ;  /* 0x00000000000073c6 */ /* 0x008ee20000000000 */
[----:B--2---:R-:W-:-:S13]  /*2360*/  LOP3.LUT P0, RZ, R6, 0x1, RZ, 0xc0, !PT ;  /* 0x0000000106ff7812 */ /* 0x004fda000780c0ff */
[----:B---3--:R-:W-:Y:S01]  /*2370*/  VOTEU.ANY UP1, P0 ;  /* 0x0000000000ff7886 */ /* 0x008fe20000020100 */
[----:B------:R-:W-:-:S13]  /*2380*/  PLOP3.LUT P0, PT, PT, PT, UP1, 0x80, 0x8 ;  /* 0x000000000008781c */ /* 0x000fda0003f0f018 */
[----:B-1----:R-:W-:Y:S02]  /*2390*/  @P0 LOP3.LUT R0, R5, 0xffff, RZ, 0xc0, !PT ;  /* 0x0000ffff05000812 */ /* 0x002fe400078ec0ff */
[----:B------:R-:W-:Y:S02]  /*23a0*/  @P0 MOV R2, R4 ;  /* 0x0000000400020202 */ /* 0x000fe40000000f00 */
[----:B------:R-:W-:Y:S01]  /*23b0*/  @P0 R2UR UR7, R0 ;  /* 0x00000000000702ca */ /* 0x000fe200000e0000 */
[----:B------:R-:W-:Y:S01]  /*23c0*/  VIADD R0, R3, 0x1e0 ;  /* 0x000001e003007836 */ /* 0x000fe20000000000 */
[----:B------:R-:W-:Y:S02]  /*23d0*/  @P0 SHF.R.U32.HI R4, RZ, 0x10, R5 ;  /* 0x00000010ff040819 */ /* 0x000fe40000011605 */
[----:B------:R-:W-:Y:S02]  /*23e0*/  @P0 R2UR UR8, R2 ;  /* 0x00000000020802ca */ /* 0x000fe400000e0000 */
[----:B------:R-:W-:-:S02]  /*23f0*/  PRMT R0, RZ, 0x654, R0 ;  /* 0x00000654ff007816 */ /* 0x000fc40000000000 */
[----:B------:R-:W-:Y:S02]  /*2400*/  @P0 R2UR UR4, R4 ;  /* 0x00000000040402ca */ /* 0x000fe400000e0000 */
[----:B------:R1:W-:Y:S03]  /*2410*/  SYNCS.ARRIVE.TRANS64.RED.A1T0 RZ, [R0+URZ], RZ ;  /* 0x000000ff00ff79a7 */ /* 0x0003e600081004ff */
[----:B------:R-:W-:-:S04]  /*2420*/  @UP1 UMOV UR27, UR7 ;  /* 0x00000007001b1c82 */ /* 0x000fc80008000000 */
[----:B------:R-:W-:-:S04]  /*2430*/  @UP1 UMOV UR37, UR8 ;  /* 0x0000000800251c82 */ /* 0x000fc80008000000 */
[----:B------:R-:W-:Y:S01]  /*2440*/  @UP1 UMOV UR36, UR4 ;  /* 0x0000000400241c82 */ /* 0x000fe20008000000 */
[----:B------:R-:W-:Y:S05]  /*2450*/  BRA.U !UP0, `(.L_x_41) ;  /* 0x0000000108d47547 */ /* 0x000fea000b800000 */
[----:B------:R-:W2:Y:S01]  /*2460*/  LDCU.128 UR12, c[0x0][0xb10] ;  /* 0x00016200ff0c77ac */ /* 0x000ea20008000c00 */
[----:B------:R-:W3:Y:S01]  /*2470*/  LDCU UR26, c[0x0][0xb20] ;  /* 0x00016400ff1a77ac */ /* 0x000ee20008000800 */
[----:B------:R-:W4:Y:S01]  /*2480*/  LDCU UR20, c[0x0][0xb0c] ;  /* 0x00016180ff1477ac */ /* 0x000f220008000800 */
[----:B------:R-:W1:Y:S01]  /*2490*/  LDCU.64 UR10, c[0x0][0xb28] ;  /* 0x00016500ff0a77ac */ /* 0x000e620008000a00 */
[----:B------:R-:W-:Y:S02]  /*24a0*/  UISETP.NE.AND UP3, UPT, UR40, 0x1, UPT ;  /* 0x000000012800788c */ /* 0x000fe4000bf65270 */
[----:B--2---:R-:W-:Y:S02]  /*24b0*/  UIMAD.WIDE.U32 UR16, UR38, UR15, URZ ;  /* 0x0000000f261072a5 */ /* 0x004fe4000f8e00ff */
[----:B------:R-:W-:Y:S02]  /*24c0*/  UIMAD.WIDE.U32 UR8, UR39, UR12, URZ ;  /* 0x0000000c270872a5 */ /* 0x000fe4000f8e00ff */
[----:B------:R-:W-:-:S02]  /*24d0*/  UISETP.NE.AND UP0, UPT, UR14, 0x1, UPT ;  /* 0x000000010e00788c */ /* 0x000fc4000bf05270 */
[----:B------:R-:W-:Y:S01]  /*24e0*/  UIMAD.WIDE.U32 UR22, UR27, UR15, URZ ;  /* 0x0000000f1b1672a5 */ /* 0x000fe2000f8e00ff */
[----:B------:R-:W-:Y:S02]  /*24f0*/  UMOV UR16, UR17 ;  /* 0x0000001100107c82 */ /* 0x000fe40008000000 */
[----:B------:R-:W-:Y:S01]  /*2500*/  UMOV UR8, UR9 ;  /* 0x0000000900087c82 */ /* 0x000fe20008000000 */
[----:B---3--:R-:W-:Y:S02]  /*2510*/  USHF.R.U32.HI UR16, URZ, UR26, UR16 ;  /* 0x0000001aff107299 */ /* 0x008fe40008011610 */
[----:B----4-:R-:W-:Y:S02]  /*2520*/  UISETP.NE.AND UP2, UPT, UR20, 0x1, UPT ;  /* 0x000000011400788c */ /* 0x010fe4000bf45270 */
[----:B------:R-:W-:Y:S02]  /*2530*/  USHF.R.U32.HI UR8, URZ, UR13, UR8 ;  /* 0x0000000dff087299 */ /* 0x000fe40008011608 */
[----:B------:R-:W-:-:S02]  /*2540*/  USEL UR7, UR38, UR16, !UP0 ;  /* 0x0000001026077287 */ /* 0x000fc4000c000000 */
[----:B------:R-:W-:Y:S02]  /*2550*/  USEL UR8, UR39, UR8, !UP2 ;  /* 0x0000000827087287 */ /* 0x000fe4000d000000 */
[----:B-1----:R-:W-:Y:S01]  /*2560*/  UIMAD.WIDE.U32 UR16, UR7, UR10, URZ ;  /* 0x0000000a071072a5 */ /* 0x002fe2000f8e00ff */
[----:B------:R-:W-:Y:S01]  /*2570*/  UMOV UR4, UR23 ;  /* 0x0000001700047c82 */ /* 0x000fe20008000000 */
[----:B------:R-:W-:Y:S02]  /*2580*/  UIMAD.WIDE.U32 UR18, UR37, UR12, URZ ;  /* 0x0000000c251272a5 */ /* 0x000fe4000f8e00ff */
[----:B------:R-:W-:-:S03]  /*2590*/  UIMAD.WIDE.U32 UR22, UR8, UR10, URZ ;  /* 0x0000000a081672a5 */ /* 0x000fc6000f8e00ff */
[----:B------:R-:W-:Y:S01]  /*25a0*/  UMOV UR16, UR17 ;  /* 0x0000001100107c82 */ /* 0x000fe20008000000 */
[----:B------:R-:W-:Y:S02]  /*25b0*/  USHF.R.U32.HI UR4, URZ, UR26, UR4 ;  /* 0x0000001aff047299 */ /* 0x000fe40008011604 */
[----:B------:R-:W-:Y:S01]  /*25c0*/  @UP3 USHF.R.U32.HI UR7, URZ, UR11, UR16 ;  /* 0x0000000bff073299 */ /* 0x000fe20008011610 */
[----:B------:R-:W-:Y:S01]  /*25d0*/  UMOV UR18, UR19 ;  /* 0x0000001300127c82 */ /* 0x000fe20008000000 */
[----:B------:R-:W-:Y:S01]  /*25e0*/  UMOV UR22, UR23 ;  /* 0x0000001700167c82 */ /* 0x000fe20008000000 */
[----:B------:R-:W-:Y:S02]  /*25f0*/  USHF.R.U32.HI UR13, URZ, UR13, UR18 ;  /* 0x0000000dff0d7299 */ /* 0x000fe40008011612 */
[----:B------:R-:W-:Y:S02]  /*2600*/  USEL UR4, UR27, UR4, !UP0 ;  /* 0x000000041b047287 */ /* 0x000fe4000c000000 */
[----:B------:R-:W-:-:S02]  /*2610*/  @UP3 USHF.R.U32.HI UR8, URZ, UR11, UR22 ;  /* 0x0000000bff083299 */ /* 0x000fc40008011616 */
[----:B------:R-:W-:Y:S02]  /*2620*/  UIMAD UR9, UR40, UR7, URZ ;  /* 0x00000007280972a4 */ /* 0x000fe4000f8e02ff */
[----:B------:R-:W-:Y:S02]  /*2630*/  USEL UR7, UR37, UR13, !UP2 ;  /* 0x0000000d25077287 */ /* 0x000fe4000d000000 */
[----:B------:R-:W-:Y:S02]  /*2640*/  UIMAD UR12, UR40, UR8, URZ ;  /* 0x00000008280c72a4 */ /* 0x000fe4000f8e02ff */
[----:B------:R-:W-:Y:S02]  /*2650*/  UISETP.GE.AND UP0, UPT, UR4, UR9, UPT ;  /* 0x000000090400728c */ /* 0x000fe4000bf06270 */
[----:B------:R-:W-:Y:S02]  /*2660*/  UIMAD.WIDE.U32 UR16, UR4, UR10, URZ ;  /* 0x0000000a041072a5 */ /* 0x000fe4000f8e00ff */
[----:B------:R-:W-:-:S02]  /*2670*/  UISETP.GE.OR UP0, UPT, UR7, UR12, UP0 ;  /* 0x0000000c0700728c */ /* 0x000fc40008706670 */
        /* <DEDUP_REMOVED lines=19> */
.L_x_41:
[----:B------:R-:W2:Y:S02]  /*27b0*/  LDCU UR4, c[0x0][0xb30] ;  /* 0x00016600ff0477ac */ /* 0x000ea40008000800 */
[----:B--2---:R-:W-:-:S09]  /*27c0*/  UISETP.NE.AND UP0, UPT, UR4, 0x1, UPT ;  /* 0x000000010400788c */ /* 0x004fd2000bf05270 */
[----:B------:R-:W-:Y:S05]  /*27d0*/  BRA.U UP0, `(.L_x_42) ;  /* 0x0000000100447547 */ /* 0x000fea000b800000 */
[----:B------:R-:W2:Y:S01]  /*27e0*/  LDCU.128 UR12, c[0x0][0xb10] ;  /* 0x00016200ff0c77ac */ /* 0x000ea20008000c00 */
[----:B------:R-:W3:Y:S01]  /*27f0*/  LDCU UR16, c[0x0][0xb0c] ;  /* 0x00016180ff1077ac */ /* 0x000ee20008000800 */
[----:B------:R-:W4:Y:S01]  /*2800*/  LDCU UR17, c[0x0][0xb20] ;  /* 0x00016400ff1177ac */ /* 0x000f220008000800 */
[----:B--2---:R-:W-:Y:S02]  /*2810*/  UIMAD.WIDE.U32 UR10, UR37, UR12, URZ ;  /* 0x0000000c250a72a5 */ /* 0x004fe4000f8e00ff */
[----:B------:R-:W-:Y:S02]  /*2820*/  UIMAD.WIDE.U32 UR8, UR27, UR15, URZ ;  /* 0x0000000f1b0872a5 */ /* 0x000fe4000f8e00ff */
[----:B---3--:R-:W-:Y:S02]  /*2830*/  UISETP.NE.AND UP2, UPT, UR16, 0x1, UPT ;  /* 0x000000011000788c */ /* 0x008fe4000bf45270 */
[----:B------:R-:W-:Y:S01]  /*2840*/  UISETP.NE.AND UP0, UPT, UR14, 0x1, UPT ;  /* 0x000000010e00788c */ /* 0x000fe2000bf05270 */
[----:B------:R-:W-:-:S02]  /*2850*/  UMOV UR7, UR11 ;  /* 0x0000000b00077c82 */ /* 0x000fc40008000000 */
[----:B------:R-:W-:Y:S01]  /*2860*/  UMOV UR4, UR9 ;  /* 0x0000000900047c82 */ /* 0x000fe20008000000 */
[----:B------:R-:W-:Y:S02]  /*2870*/  USHF.R.U32.HI UR7, URZ, UR13, UR7 ;  /* 0x0000000dff077299 */ /* 0x000fe40008011607 */
[----:B----4-:R-:W-:Y:S02]  /*2880*/  USHF.R.U32.HI UR4, URZ, UR17, UR4 ;  /* 0x00000011ff047299 */ /* 0x010fe40008011604 */
[----:B------:R-:W-:Y:S02]  /*2890*/  USEL UR7, UR37, UR7, !UP2 ;  /* 0x0000000725077287 */ /* 0x000fe4000d000000 */
[----:B------:R-:W-:-:S04]  /*28a0*/  USEL UR4, UR27, UR4, !UP0 ;  /* 0x000000041b047287 */ /* 0x000fc8000c000000 */
[----:B------:R-:W-:Y:S02]  /*28b0*/  UIADD3 UR8, UPT, UPT, UR7, -UR4, URZ ;  /* 0x8000000407087290 */ /* 0x000fe4000fffe0ff */
[----:B------:R-:W-:Y:S02]  /*28c0*/  UIADD3 UR4, UPT, UPT, -UR7, UR4, URZ ;  /* 0x0000000407047290 */ /* 0x000fe4000fffe1ff */
[----:B------:R-:W-:Y:S02]  /*28d0*/  UIMAD UR27, UR8, UR14, UR27 ;  /* 0x0000000e081b72a4 */ /* 0x000fe4000f8e021b */
[----:B------:R-:W-:-:S12]  /*28e0*/  UIMAD UR37, UR4, UR16, UR37 ;  /* 0x00000010042572a4 */ /* 0x000fd8000f8e0225 */
.L_x_42:
[----:B------:R-:W-:Y:S01]  /*28f0*/  VIADD R11, R11, 0x1 ;  /* 0x000000010b0b7836 */ /* 0x000fe20000000000 */
[----:B------:R-:W-:Y:S01]  /*2900*/  PLOP3.LUT P1, PT, PT, PT, PT, 0x80, 0x8 ;  /* 0x000000000008781c */ /* 0x000fe20003f2f070 */
[----:B------:R-:W-:Y:S02]  /*2910*/  UIADD3 UR46, UPT, UPT, UR37, UR60, URZ ;  /* 0x0000003c252e7290 */ /* 0x000fe4000fffe0ff */
[----:B------:R-:W-:Y:S01]  /*2920*/  UIADD3 UR45, UPT, UPT, UR27, UR57, URZ ;  /* 0x000000391b2d7290 */ /* 0x000fe2000fffe0ff */
[----:B------:R-:W-:-:S04]  /*2930*/  ISETP.NE.AND P0, PT, R11, 0x2, PT ;  /* 0x000000020b00780c */ /* 0x000fc80003f05270 */
[----:B-1----:R-:W-:Y:S02]  /*2940*/  SEL R0, RZ, 0x1, P0 ;  /* 0x00000001ff007807 */ /* 0x002fe40000000000 */
[----:B------:R-:W-:Y:S02]  /*2950*/  SEL R11, R11, RZ, P0 ;  /* 0x000000ff0b0b7207 */ /* 0x000fe40000000000 */
[----:B------:R-:W-:Y:S01]  /*2960*/  LOP3.LUT R10, R10, R0, RZ, 0x3c, !PT ;  /* 0x000000000a0a7212 */ /* 0x000fe200078e3cff */
[----:B------:R-:W-:Y:S06]  /*2970*/  BRA.U UP1, `(.L_x_43) ;  /* 0xfffffff101447547 */ /* 0x000fec000b83ffff */
[----:B------:R-:W-:Y:S01]  /*2980*/  UIADD3 UR7, UPT, UPT, UR6, 0xd8, URZ ;  /* 0x000000d806077890 */ /* 0x000fe2000fffe0ff */
[----:B------:R-:W-:-:S03]  /*2990*/  SHF.L.U32 R2, R12, 0x1f, RZ ;  /* 0x0000001f0c027819 */ /* 0x000fc600000006ff */
[----:B------:R-:W-:-:S09]  /*29a0*/  ULEA UR4, UR5, UR7, 0x3 ;  /* 0x0000000705047291 */ /* 0x000fd2000f8e18ff */
[----:B------:R-:W1:Y:S02]  /*29b0*/  SYNCS.PHASECHK.TRANS64.TRYWAIT P0, [UR4], R2 ;  /* 0x00000002ff0075a7 */ /* 0x000e640008001104 */
[----:B-1----:R-:W-:Y:S05]  /*29c0*/  @!P0 BRA `(.L_x_44) ;  /* 0x0000004c009c8947 */ /* 0x002fea0003800000 */
.L_x_131:
[----:B------:R-:W-:-:S04]  /*29d0*/  UIADD3 UR4, UPT, UPT, UR5, 0x1, URZ ;  /* 0x0000000105047890 */ /* 0x000fc8000fffe0ff */
[----:B------:R-:W-:-:S04]  /*29e0*/  UISETP.NE.AND UP0, UPT, UR4, 0x1b, UPT ;  /* 0x0000001b0400788c */ /* 0x000fc8000bf05270 */
[----:B------:R-:W-:Y:S02]  /*29f0*/  USEL UR6, URZ, 0x1, UP0 ;  /* 0x00000001ff067887 */ /* 0x000fe40008000000 */
[----:B------:R-:W-:-:S04]  /*2a00*/  USEL UR4, UR4, URZ, UP0 ;  /* 0x000000ff04047287 */ /* 0x000fc80008000000 */
[----:B------:R-:W-:Y:S01]  /*2a10*/  ULEA UR5, UR4, UR7, 0x3 ;  /* 0x0000000704057291 */ /* 0x000fe2000f8e18ff */
[----:B-1----:R-:W-:-:S04]  /*2a20*/  LOP3.LUT R2, R12, UR6, RZ, 0x3c, !PT ;  /* 0x000000060c027c12 */ /* 0x002fc8000f8e3cff */
[----:B------:R-:W-:-:S04]  /*2a30*/  SHF.L.U32 R3, R2, 0x1f, RZ ;  /* 0x0000001f02037819 */ /* 0x000fc800000006ff */
[----:B------:R-:W1:Y:S02]  /*2a40*/  SYNCS.PHASECHK.TRANS64.TRYWAIT P0, [UR5], R3 ;  /* 0x00000003ff0075a7 */ /* 0x000e640008001105 */
[----:B-1----:R-:W-:Y:S05]  /*2a50*/  @!P0 BRA `(.L_x_45) ;  /* 0x0000004c00908947 */ /* 0x002fea0003800000 */
.L_x_133:
[----:B------:R-:W-:-:S04]  /*2a60*/  UIADD3 UR4, UPT, UPT, UR4, 0x1, URZ ;  /* 0x0000000104047890 */ /* 0x000fc8000fffe0ff */
[----:B------:R-:W-:-:S04]  /*2a70*/  UISETP.NE.AND UP0, UPT, UR4, 0x1b, UPT ;  /* 0x0000001b0400788c */ /* 0x000fc8000bf05270 */
[----:B------:R-:W-:Y:S02]  /*2a80*/  USEL UR6, URZ, 0x1, UP0 ;  /* 0x00000001ff067887 */ /* 0x000fe40008000000 */
[----:B------:R-:W-:-:S04]  /*2a90*/  USEL UR4, UR4, URZ, UP0 ;  /* 0x000000ff04047287 */ /* 0x000fc80008000000 */
[----:B------:R-:W-:Y:S01]  /*2aa0*/  ULEA UR5, UR4, UR7, 0x3 ;  /* 0x0000000704057291 */ /* 0x000fe2000f8e18ff */
[----:B------:R-:W-:-:S04]  /*2ab0*/  LOP3.LUT R2, R2, UR6, RZ, 0x3c, !PT ;  /* 0x0000000602027c12 */ /* 0x000fc8000f8e3cff */
[----:B-1----:R-:W-:-:S04]  /*2ac0*/  SHF.L.U32 R3, R2, 0x1f, RZ ;  /* 0x0000001f02037819 */ /* 0x002fc800000006ff */
[----:B------:R-:W1:Y:S02]  /*2ad0*/  SYNCS.PHASECHK.TRANS64.TRYWAIT P0, [UR5], R3 ;  /* 0x00000003ff0075a7 */ /* 0x000e640008001105 */
[----:B-1----:R-:W-:Y:S05]  /*2ae0*/  @!P0 BRA `(.L_x_46) ;  /* 0x0000004c00848947 */ /* 0x002fea0003800000 */
.L_x_135:
        /* <DEDUP_REMOVED lines=9> */
.L_x_137:
        /* <DEDUP_REMOVED lines=9> */
.L_x_139:
        /* <DEDUP_REMOVED lines=9> */
.L_x_141:
        /* <DEDUP_REMOVED lines=9> */
.L_x_143:
        /* <DEDUP_REMOVED lines=9> */
.L_x_145:
        /* <DEDUP_REMOVED lines=9> */
.L_x_147:
        /* <DEDUP_REMOVED lines=9> */
.L_x_149:
        /* <DEDUP_REMOVED lines=9> */
.L_x_151:
        /* <DEDUP_REMOVED lines=9> */
.L_x_153:
        /* <DEDUP_REMOVED lines=9> */
.L_x_155:
        /* <DEDUP_REMOVED lines=9> */
.L_x_157:
        /* <DEDUP_REMOVED lines=9> */
.L_x_159:
        /* <DEDUP_REMOVED lines=9> */
.L_x_161:
        /* <DEDUP_REMOVED lines=9> */
.L_x_163:
        /* <DEDUP_REMOVED lines=9> */
.L_x_165:
        /* <DEDUP_REMOVED lines=9> */
.L_x_167:
        /* <DEDUP_REMOVED lines=9> */
.L_x_169:
        /* <DEDUP_REMOVED lines=9> */
.L_x_171:
        /* <DEDUP_REMOVED lines=9> */
.L_x_173:
        /* <DEDUP_REMOVED lines=9> */
.L_x_175:
        /* <DEDUP_REMOVED lines=9> */
.L_x_177:
        /* <DEDUP_REMOVED lines=9> */
.L_x_179:
        /* <DEDUP_REMOVED lines=9> */
.L_x_181:
[----:B------:R-:W-:-:S04]  /*37e0*/  UIADD3 UR4, UPT, UPT, UR4, 0x1, URZ ;  /* 0x0000000104047890 */ /* 0x000fc8000fffe0ff */
[----:B------:R-:W-:-:S04]  /*37f0*/  UISETP.NE.AND UP0, UPT, UR4, 0x1b, UPT ;  /* 0x0000001b0400788c */ /* 0x000fc8000bf05270 */
[----:B------:R-:W-:Y:S02]  /*3800*/  USEL UR5, URZ, 0x1, UP0 ;  /* 0x00000001ff057887 */ /* 0x000fe40008000000 */
[----:B------:R-:W-:-:S04]  /*3810*/  USEL UR4, UR4, URZ, UP0 ;  /* 0x000000ff04047287 */ /* 0x000fc80008000000 */
[----:B------:R-:W-:Y:S01]  /*3820*/  ULEA UR4, UR4, UR7, 0x3 ;  /* 0x0000000704047291 */ /* 0x000fe2000f8e18ff */
[----:B------:R-:W-:-:S04]  /*3830*/  LOP3.LUT R2, R2, UR5, RZ, 0x3c, !PT ;  /* 0x0000000502027c12 */ /* 0x000fc8000f8e3cff */
[----:B------:R-:W-:Y:S01]  /*3840*/  SHF.L.U32 R2, R2, 0x1f, RZ ;  /* 0x0000001f02027819 */ /* 0x000fe200000006ff */
[----:B-1----:R-:W-:-:S07]  /*3850*/  IMAD.U32 R0, RZ, RZ, UR4 ;  /* 0x00000004ff007e24 */ /* 0x002fce000f8e00ff */
.L_x_70:
[----:B-1----:R1:W2:Y:S02]  /*3860*/  SYNCS.PHASECHK.TRANS64.TRYWAIT P0, [R0+URZ], R2 ;  /* 0x00000002000075a7 */ /* 0x0022a400080011ff */
[----:B--2---:R-:W-:Y:S05]  /*3870*/  @!P0 NANOSLEEP.SYNCS 0x989680 ;  /* 0x009896800000895d */ /* 0x004fea0003900000 */
[----:B------:R-:W2:Y:S02]  /*3880*/  @!P0 SYNCS.PHASECHK.TRANS64 P0, [R0+URZ], R2 ;  /* 0x00000002000085a7 */ /* 0x000ea400080010ff */
[----:B--2---:R-:W-:Y:S05]  /*3890*/  @P0 EXIT ;  /* 0x000000000000094d */ /* 0x004fea0003800000 */
[----:B------:R-:W-:Y:S05]  /*38a0*/  BRA `(.L_x_70) ;  /* 0xfffffffc00ec7947 */ /* 0x000fea000383ffff */
.L_x_23:
[----:B------:R-:W-:-:S04]  /*38b0*/  UISETP.NE.AND UP0, UPT, UR48, URZ, UPT ;  /* 0x000000ff3000728c */ /* 0x000fc8000bf05270 */
[----:B------:R-:W-:-:S09]  /*38c0*/  UISETP.NE.OR UP0, UPT, UR22, 0x1, UP0 ;  /* 0x000000011600788c */ /* 0x000fd20008705670 */
[----:B------:R-:W-:Y:S05]  /*38d0*/  BRA.U UP0, `(.L_x_71) ;  /* 0x0000000500487547 */ /* 0x000fea000b800000 */
[----:B------:R-:W-:Y:S01]  /*38e0*/  ISETP.GE.U32.AND P2, PT, R0, 0x2, PT ;  /* 0x000000020000780c */ /* 0x000fe20003f46070 */
[----:B------:R-:W-:Y:S01]  /*38f0*/  IMAD.MOV.U32 R12, RZ, RZ, 0x1 ;  /* 0x00000001ff0c7424 */ /* 0x000fe200078e00ff */
[----:B------:R-:W-:Y:S02]  /*3900*/  CS2R R10, SRZ ;  /* 0x00000000000a7805 */ /* 0x000fe4000001ff00 */
[----:B------:R-:W-:Y:S01]  /*3910*/  CS2R R8, SRZ ;  /* 0x0000000000087805 */ /* 0x000fe2000001ff00 */
[----:B------:R-:W-:Y:S01]  /*3920*/  UMOV UR6, 0x400 ;  /* 0x0000040000067882 */ /* 0x000fe20000000000 */
[----:B------:R-:W-:Y:S01]  /*3930*/  UMOV UR5, URZ ;  /* 0x000000ff00057c82 */ /* 0x000fe20008000000 */
[----:B------:R-:W-:-:S12]  /*3940*/  ULEA UR6, UR48, UR6, 0x18 ;  /* 0x0000000630067291 */ /* 0x000fd8000f8ec0ff */
.L_x_75:
[----:B------:R-:W-:Y:S02]  /*3950*/  LEA R2, R8, UR6, 0x3 ;  /* 0x0000000608027c11 */ /* 0x000fe4000f8e18ff */
[----:B------:R-:W-:-:S03]  /*3960*/  SHF.L.U32 R4, R9, 0x1f, RZ ;  /* 0x0000001f09047819 */ /* 0x000fc600000006ff */
[----:B------:R-:W-:Y:S01]  /*3970*/  VIADD R5, R2, 0x240 ;  /* 0x0000024002057836 */ /* 0x000fe20000000000 */
[----:B------:R-:W1:Y:S02]  /*3980*/  SYNCS.PHASECHK.TRANS64.TRYWAIT P0, [R2+URZ+0x230], R4 ;  /* 0x00023004020075a7 */ /* 0x000e6400080011ff */
[----:B-1----:R-:W-:Y:S05]  /*3990*/  @!P0 BRA `(.L_x_72) ;  /* 0x0000004800188947 */ /* 0x002fea0003800000 */
.L_x_182:
[----:B------:R-:W-:Y:S01]  /*39a0*/  ULEA UR4, UR5, UR6, 0x3 ;  /* 0x0000000605047291 */ /* 0x000fe2000f8e18ff */
[----:B-1----:R-:W-:Y:S01]  /*39b0*/  PRMT R2, RZ, 0x654, R5 ;  /* 0x00000654ff027816 */ /* 0x002fe20000000005 */
[----:B------:R-:W-:Y:S01]  /*39c0*/  @!P2 IMAD.MOV.U32 R4, RZ, RZ, 0x10 ;  /* 0x00000010ff04a424 */ /* 0x000fe200078e00ff */
[----:B------:R-:W-:Y:S01]  /*39d0*/  SHF.L.U32 R5, R12, 0x1f, RZ ;  /* 0x0000001f0c057819 */ /* 0x000fe200000006ff */
[----:B------:R-:W-:Y:S01]  /*39e0*/  UIADD3 UR7, UPT, UPT, UR4, 0x1d0, URZ ;  /* 0x000001d004077890 */ /* 0x000fe2000fffe0ff */
[----:B------:R1:W-:Y:S05]  /*39f0*/  SYNCS.ARRIVE.TRANS64.RED.A1T0 RZ, [R2+URZ], RZ ;  /* 0x000000ff02ff79a7 */ /* 0x0003ea00081004ff */
[----:B------:R-:W-:Y:S01]  /*3a00*/  IMAD.U32 R6, RZ, RZ, UR7 ;  /* 0x00000007ff067e24 */ /* 0x000fe2000f8e00ff */
[----:B------:R-:W2:Y:S04]  /*3a10*/  SYNCS.PHASECHK.TRANS64.TRYWAIT P0, [UR4+0x1e0], R5 ;  /* 0x0001e005ff0075a7 */ /* 0x000ea80008001104 */
[----:B------:R-:W-:Y:S01]  /*3a20*/  PRMT R6, R0, 0x654, R6 ;  /* 0x0000065400067816 */ /* 0x000fe20000000006 */
[----:B-12---:R-:W-:Y:S06]  /*3a30*/  @!P0 BRA `(.L_x_73) ;  /* 0x0000004800048947 */ /* 0x006fec0003800000 */
.L_x_184:
[----:B------:R-:W-:Y:S01]  /*3a40*/  ULEA UR8, UR5, UR6, 0x4 ;  /* 0x0000000605087291 */ /* 0x000fe2000f8e20ff */
[----:B------:R-:W-:Y:S01]  /*3a50*/  SEL R3, R6, R3, !P2 ;  /* 0x0000000306037207 */ /* 0x000fe20005000000 */
[----:B------:R-:W-:Y:S01]  /*3a60*/  UIADD3 UR9, UPT, UPT, UR4, 0x1d0, URZ ;  /* 0x000001d004097890 */ /* 0x000fe2000fffe0ff */
[----:B-1----:R-:W-:Y:S01]  /*3a70*/  LEA R2, R11, UR6, 0x3 ;  /* 0x000000060b027c11 */ /* 0x002fe2000f8e18ff */
[----:B------:R-:W-:Y:S01]  /*3a80*/  UIADD3 UR8, UPT, UPT, UR8, 0x260, URZ ;  /* 0x0000026008087890 */ /* 0x000fe2000fffe0ff */
[----:B------:R1:W-:Y:S01]  /*3a90*/  @!P2 SYNCS.ARRIVE.TRANS64.RED RZ, [R3+URZ], R4 ;  /* 0x0000000403ffa9a7 */ /* 0x0003e200080004ff */
[----:B------:R-:W-:Y:S01]  /*3aa0*/  UIADD3 UR4, UPT, UPT, UR5, 0x1, URZ ;  /* 0x0000000105047890 */ /* 0x000fe2000fffe0ff */
[----:B------:R-:W-:-:S03]  /*3ab0*/  VIADD R8, R8, 0x1 ;  /* 0x0000000108087836 */ /* 0x000fc60000000000 */
[----:B------:R-:W-:Y:S02]  /*3ac0*/  UISETP.NE.AND UP0, UPT, UR4, 0x2, UPT ;  /* 0x000000020400788c */ /* 0x000fe4000bf05270 */
[----:B------:R-:W-:Y:S01]  /*3ad0*/  ISETP.NE.AND P0, PT, R8, 0x2, PT ;  /* 0x000000020800780c */ /* 0x000fe20003f05270 */
[----:B------:R-:W-:Y:S06]  /*3ae0*/  UGETNEXTWORKID.BROADCAST [UR8], [UR9] ;  /* 0x00000000080073ca */ /* 0x000fec0008000100 */
[----:B------:R-:W-:Y:S02]  /*3af0*/  USEL UR7, URZ, 0x1, UP0 ;  /* 0x00000001ff077887 */ /* 0x000fe40008000000 */
[----:B------:R-:W-:-:S04]  /*3b00*/  USEL UR5, UR4, URZ, UP0 ;  /* 0x000000ff04057287 */ /* 0x000fc80008000000 */
[----:B------:R-:W-:Y:S02]  /*3b10*/  LOP3.LUT R12, R12, UR7, RZ, 0x3c, !PT ;  /* 0x000000070c0c7c12 */ /* 0x000fe4000f8e3cff */
[----:B-1----:R-:W-:-:S04]  /*3b20*/  SHF.L.U32 R4, R10, 0x1f, RZ ;  /* 0x0000001f0a047819 */ /* 0x002fc800000006ff */
[----:B------:R-:W1:Y:S02]  /*3b30*/  SYNCS.PHASECHK.TRANS64.TRYWAIT P1, [R2+URZ+0x1d0], R4 ;  /* 0x0001d004020075a7 */ /* 0x000e6400080211ff */
[----:B-1----:R-:W-:Y:S05]  /*3b40*/  @!P1 BRA `(.L_x_74) ;  /* 0x0000004400d89947 */ /* 0x002fea0003800000 */
.L_x_185:
[C---:B-1----:R-:W-:Y:S01]  /*3b50*/  LEA R4, R11.reuse, UR6, 0x4 ;  /* 0x000000060b047c11 */ /* 0x042fe2000f8e20ff */
[----:B------:R-:W-:Y:S01]  /*3b60*/  VIADD R2, R2, 0x1e0 ;  /* 0x000001e002027836 */ /* 0x000fe20000000000 */
[----:B------:R-:W-:Y:S01]  /*3b70*/  SEL R8, R8, RZ, P0 ;  /* 0x000000ff08087207 */ /* 0x000fe20000000000 */
[----:B------:R-:W-:-:S03]  /*3b80*/  VIADD R11, R11, 0x1 ;  /* 0x000000010b0b7836 */ /* 0x000fc60000000000 */
[----:B------:R-:W1:Y:S01]  /*3b90*/  LDS.128 R4, [R4+0x260] ;  /* 0x0002600004047984 */ /* 0x000e620000000c00 */
[----:B------:R-:W-:Y:S02]  /*3ba0*/  PRMT R2, RZ, 0x654, R2 ;  /* 0x00000654ff027816 */ /* 0x000fe40000000002 */
[C---:B------:R-:W-:Y:S01]  /*3bb0*/  ISETP.NE.AND P1, PT, R11.reuse, 0x2, PT ;  /* 0x000000020b00780c */ /* 0x040fe20003f25270 */
[----:B------:R-:W-:Y:S01]  /*3bc0*/  @!PT LDS RZ, [RZ] ;  /* 0x00000000fffff984 */ /* 0x000fe20000000800 */
[----:B------:R-:W-:Y:S01]  /*3bd0*/  @!PT LDS RZ, [RZ] ;  /* 0x00000000fffff984 */ /* 0x000fe20000000800 */
[----:B------:R-:W-:Y:S01]  /*3be0*/  @!PT LDS RZ, [RZ] ;  /* 0x00000000fffff984 */ /* 0x000fe20000000800 */
[----:B------:R-:W-:Y:S01]  /*3bf0*/  @!PT LDS RZ, [RZ] ;  /* 0x00000000fffff984 */ /* 0x000fe20000000800 */
[----:B------:R2:W-:Y:S06]  /*3c00*/  MEMBAR.ALL.CTA ;  /* 0x0000000000007992 */ /* 0x0005ec0000008000 */
[----:B--2---:R-:W2:Y:S01]  /*3c10*/  FENCE.VIEW.ASYNC.S ;  /* 0x00000000000073c6 */ /* 0x004ea20000000000 */
[----:B------:R-:W-:Y:S01]  /*3c20*/  SEL R11, R11, RZ, P1 ;  /* 0x000000ff0b0b7207 */ /* 0x000fe20000800000 */
[----:B--2---:R2:W-:Y:S01]  /*3c30*/  SYNCS.ARRIVE.TRANS64.RED.A1T0 RZ, [R2+URZ], RZ ;  /* 0x000000ff02ff79a7 */ /* 0x0045e200081004ff */
[----:B-1----:R-:W-:-:S02]  /*3c40*/  LOP3.LUT P3, RZ, R6, 0x1, RZ, 0xc0, !PT ;  /* 0x0000000106ff7812 */ /* 0x002fc4000786c0ff */
[----:B------:R-:W-:-:S04]  /*3c50*/  SEL R4, RZ, 0x1, P1 ;  /* 0x00000001ff047807 */ /* 0x000fc80000800000 */
[----:B------:R-:W-:Y:S02]  /*3c60*/  LOP3.LUT R10, R10, R4, RZ, 0x3c, !PT ;  /* 0x000000040a0a7212 */ /* 0x000fe400078e3cff */
[----:B--2---:R-:W-:-:S04]  /*3c70*/  SEL R2, RZ, 0x1, P0 ;  /* 0x00000001ff027807 */ /* 0x004fc80000000000 */
[----:B------:R-:W-:Y:S01]  /*3c80*/  LOP3.LUT R9, R9, R2, RZ, 0x3c, !PT ;  /* 0x0000000209097212 */ /* 0x000fe200078e3cff */
[----:B------:R-:W-:Y:S06]  /*3c90*/  @P3 BRA `(.L_x_75) ;  /* 0xfffffffc002c3947 */ /* 0x000fec000383ffff */
[----:B------:R-:W-:Y:S01]  /*3ca0*/  ULEA UR4, UR5, UR6, 0x3 ;  /* 0x0000000605047291 */ /* 0x000fe2000f8e18ff */
[----:B------:R-:W-:-:S08]  /*3cb0*/  SHF.L.U32 R2, R12, 0x1f, RZ ;  /* 0x0000001f0c027819 */ /* 0x000fd000000006ff */
[----:B------:R-:W1:Y:S02]  /*3cc0*/  SYNCS.PHASECHK.TRANS64 P0, [UR4+0x1e0], R2 ;  /* 0x0001e002ff0075a7 */ /* 0x000e640008001004 */
[----:B-1----:R-:W-:Y:S05]  /*3cd0*/  @P0 BRA `(.L_x_76) ;  /* 0x0000000000080947 */ /* 0x002fea0003800000 */
[----:B------:R-:W1:Y:S02]  /*3ce0*/  SYNCS.PHASECHK.TRANS64.TRYWAIT P0, [UR4+0x1e0], R2 ;  /* 0x0001e002ff0075a7 */ /* 0x000e640008001104 */
[----:B-1----:R-:W-:Y:S05]  /*3cf0*/  @!P0 BRA `(.L_x_77) ;  /* 0x0000004400808947 */ /* 0x002fea0003800000 */
.L_x_76:
[----:B------:R-:W-:-:S04]  /*3d00*/  UIADD3 UR7, UPT, UPT, UR5, 0x1, URZ ;  /* 0x0000000105077890 */ /* 0x000fc8000fffe0ff */
[----:B------:R-:W-:-:S04]  /*3d10*/  UISETP.NE.AND UP0, UPT, UR7, 0x2, UPT ;  /* 0x000000020700788c */ /* 0x000fc8000bf05270 */
[----:B------:R-:W-:Y:S02]  /*3d20*/  USEL UR8, URZ, 0x1, UP0 ;  /* 0x00000001ff087887 */ /* 0x000fe40008000000 */
[----:B------:R-:W-:-:S04]  /*3d30*/  USEL UR7, UR7, URZ, UP0 ;  /* 0x000000ff07077287 */ /* 0x000fc80008000000 */
[----:B------:R-:W-:Y:S01]  /*3d40*/  ULEA UR7, UR7, UR6, 0x3 ;  /* 0x0000000607077291 */ /* 0x000fe2000f8e18ff */
[----:B-1----:R-:W-:-:S04]  /*3d50*/  LOP3.LUT R2, R12, UR8, RZ, 0x3c, !PT ;  /* 0x000000080c027c12 */ /* 0x002fc8000f8e3cff */
[----:B------:R-:W-:-:S04]  /*3d60*/  SHF.L.U32 R0, R2, 0x1f, RZ ;  /* 0x0000001f02007819 */ /* 0x000fc800000006ff */
[----:B------:R-:W1:Y:S02]  /*3d70*/  SYNCS.PHASECHK.TRANS64 P0, [UR7+0x1e0], R0 ;  /* 0x0001e000ff0075a7 */ /* 0x000e640008001007 */
[----:B-1----:R-:W-:Y:S05]  /*3d80*/  @P0 EXIT ;  /* 0x000000000000094d */ /* 0x002fea0003800000 */
[----:B------:R-:W-:Y:S02]  /*3d90*/  SHF.L.U32 R2, R2, 0x1f, RZ ;  /* 0x0000001f02027819 */ /* 0x000fe400000006ff */
[----:B------:R-:W-:-:S07]  /*3da0*/  MOV R0, UR7 ;  /* 0x0000000700007c02 */ /* 0x000fce0008000f00 */
.L_x_78:
[----:B-1----:R1:W2:Y:S02]  /*3db0*/  SYNCS.PHASECHK.TRANS64.TRYWAIT P0, [R0+URZ+0x1e0], R2 ;  /* 0x0001e002000075a7 */ /* 0x0022a400080011ff */
[----:B--2---:R-:W-:Y:S05]  /*3dc0*/  @!P0 NANOSLEEP.SYNCS 0x989680 ;  /* 0x009896800000895d */ /* 0x004fea0003900000 */
[----:B------:R-:W2:Y:S02]  /*3dd0*/  @!P0 SYNCS.PHASECHK.TRANS64 P0, [R0+URZ+0x1e0], R2 ;  /* 0x0001e002000085a7 */ /* 0x000ea400080010ff */
[----:B--2---:R-:W-:Y:S05]  /*3de0*/  @P0 EXIT ;  /* 0x000000000000094d */ /* 0x004fea0003800000 */
[----:B------:R-:W-:Y:S05]  /*3df0*/  BRA `(.L_x_78) ;  /* 0xfffffffc00ec7947 */ /* 0x000fea000383ffff */
.L_x_71:
[----:B------:R-:W-:Y:S05]  /*3e00*/  BRA.U UP4, `(.L_x_79) ;  /* 0x0000000d049c7547 */ /* 0x000fea000b800000 */
[----:B------:R-:W-:Y:S01]  /*3e10*/  UMOV UR4, 0x40 ;  /* 0x0000004000047882 */ /* 0x000fe20000000000 */
[----:B------:R-:W-:Y:S01]  /*3e20*/  NOP ;  /* 0x0000000000007918 */ /* 0x000fe20000000000 */
[----:B------:R-:W-:Y:S01]  /*3e30*/  ULEA UR5, UR48, UR4, 0x18 ;  /* 0x0000000430057291 */ /* 0x000fe2000f8ec0ff */
[----:B------:R-:W-:Y:S02]  /*3e40*/  UMOV UR6, 0x400 ;  /* 0x0000040000067882 */ /* 0x000fe40000000000 */
[----:B------:R-:W-:-:S06]  /*3e50*/  ULEA UR6, UR48, UR6, 0x18 ;  /* 0x0000000630067291 */ /* 0x000fcc000f8ec0ff */
[----:B------:R-:W1:Y:S02]  /*3e60*/  LDS.U8 R0, [UR5+0x1c] ;  /* 0x00001c05ff007984 */ /* 0x000e640008000000 */
[----:B-1----:R-:W-:-:S13]  /*3e70*/  ISETP.NE.AND P0, PT, R0, RZ, PT ;  /* 0x000000ff0000720c */ /* 0x002fda0003f05270 */
[----:B------:R-:W-:Y:S05]  /*3e80*/  @P0 BRA `(.L_x_80) ;  /* 0x0000000000580947 */ /* 0x000fea0003800000 */
[----:B------:R-:W-:-:S13]  /*3e90*/  ELECT P0, URZ, PT ;  /* 0x0000000000ff782f */ /* 0x000fda0003800000 */
[----:B------:R-:W-:Y:S05]  /*3ea0*/  @!P0 BRA `(.L_x_81) ;  /* 0x0000000000608947 */ /* 0x000fea0003800000 */
[----:B------:R-:W-:Y:S01]  /*3eb0*/  UMOV UR4, 0x10 ;  /* 0x0000001000047882 */ /* 0x000fe20000000000 */
[----:B------:R-:W-:Y:S01]  /*3ec0*/  HFMA2 R0, -RZ, RZ, 0, 5.9604644775390625e-08 ;  /* 0x00000001ff007431 */ /* 0x000fe200000001ff */
[----:B------:R-:W-:-:S03]  /*3ed0*/  MOV R3, 0xffff ;  /* 0x0000ffff00037802 */ /* 0x000fc60000000f00 */
[----:B------:R-:W-:Y:S04]  /*3ee0*/  DEPBAR.LE SB1, 0x36 ;  /* 0x00009d800000791a */ /* 0x000fe80000000000 */
[----:B------:R-:W1:Y:S02]  /*3ef0*/  UTCATOMSWS.FIND_AND_SET.ALIGN UP0, UR4, UR4 ;  /* 0x00000004000475e3 */ /* 0x000e640008000800 */
[----:B-1----:R-:W-:Y:S01]  /*3f00*/  MOV R4, UR4 ;  /* 0x0000000400047c02 */ /* 0x002fe20008000f00 */
[----:B------:R-:W-:Y:S06]  /*3f10*/  BRA.U UP0, `(.L_x_82) ;  /* 0x0000000100187547 */ /* 0x000fec000b800000 */
.L_x_83:
[----:B------:R-:W-:Y:S05]  /*3f20*/  NANOSLEEP 0x64 ;  /* 0x000000640000795d */ /* 0x000fea0003800000 */
[----:B------:R-:W-:-:S05]  /*3f30*/  UMOV UR4, 0x10 ;  /* 0x0000001000047882 */ /* 0x000fca0000000000 */
[----:B------:R-:W-:Y:S04]  /*3f40*/  DEPBAR.LE SB1, 0x36 ;  /* 0x00009d800000791a */ /* 0x000fe80000000000 */
[----:B------:R-:W1:Y:S02]  /*3f50*/  UTCATOMSWS.FIND_AND_SET.ALIGN UP0, UR4, UR4 ;  /* 0x00000004000475e3 */ /* 0x000e640008000800 */
[----:B-1----:R-:W-:Y:S01]  /*3f60*/  MOV R4, UR4 ;  /* 0x0000000400047c02 */ /* 0x002fe20008000f00 */
[----:B------:R-:W-:Y:S05]  /*3f70*/  BRA.U !UP0, `(.L_x_83) ;  /* 0xfffffffd08e87547 */ /* 0x000fea000b83ffff */
.L_x_82:
[-C--:B------:R-:W-:Y:S02]  /*3f80*/  SHF.L.U32 R3, R3, R4.reuse, RZ ;  /* 0x0000000403037219 */ /* 0x080fe400000006ff */
[----:B------:R-:W-:Y:S01]  /*3f90*/  SHF.L.U32 R0, R0, R4, RZ ;  /* 0x0000000400007219 */ /* 0x000fe200000006ff */
[----:B------:R-:W-:Y:S02]  /*3fa0*/  IMAD.SHL.U32 R4, R4, 0x20, RZ ;  /* 0x0000002004047824 */ /* 0x000fe400078e00ff */
[----:B------:R1:W-:Y:S04]  /*3fb0*/  ATOMS.OR RZ, [UR5+0x14], R3 ;  /* 0x00001403ffff798c */ /* 0x0003e8000b000005 */
[----:B------:R1:W-:Y:S04]  /*3fc0*/  ATOMS.OR RZ, [UR5+0x18], R0 ;  /* 0x00001800ffff798c */ /* 0x0003e8000b000005 */
[----:B------:R1:W-:Y:S01]  /*3fd0*/  STS [UR6+0x280], R4 ;  /* 0x00028004ff007988 */ /* 0x0003e20008000806 */
[----:B------:R-:W-:Y:S05]  /*3fe0*/  BRA `(.L_x_81) ;  /* 0x0000000000107947 */ /* 0x000fea0003800000 */
.L_x_80:
[----:B------:R-:W-:Y:S02]  /*3ff0*/  MOV R0, 0xffffffff ;  /* 0xffffffff00007802 */ /* 0x000fe40000000f00 */
[----:B------:R-:W-:-:S03]  /*4000*/  MOV R4, 0x4030 ;  /* 0x0000403000047802 */ /* 0x000fc60000000f00 */
[----:B------:R1:W-:Y:S04]  /*4010*/  STS [UR6+0x280], R0 ;  /* 0x00028000ff007988 */ /* 0x0003e80008000806 */
[----:B-1---5:R-:W-:Y:S05]  /*4020*/  CALL.REL.NOINC `($__internal_1_$__cuda_sm10x_tcgen05_guardrail_trap_phase_invalid_during_alloc) ;  /* 0x0000004800007944 */ /* 0x022fea0003c00000 */
.L_x_81:
[----:B------:R-:W-:Y:S05]  /*4030*/  WARPSYNC.ALL ;  /* 0x0000000000007948 */ /* 0x000fea0003800000 */
[----:B------:R-:W2:Y:S01]  /*4040*/  S2UR UR4, SR_CgaCtaId ;  /* 0x00000000000479c3 */ /* 0x000ea20000008800 */
[----:B------:R-:W-:Y:S01]  /*4050*/  UMOV UR17, 0x400 ;  /* 0x0000040000117882 */ /* 0x000fe20000000000 */
[----:B------:R-:W-:-:S06]  /*4060*/  NOP ;  /* 0x0000000000007918 */ /* 0x000fcc0000000000 */
[----:B------:R-:W-:Y:S06]  /*4070*/  BAR.ARV 0x6, 0xa0 ;  /* 0x0182800000007b1d */ /* 0x000fec0000002000 */
[----:B------:R-:W3:Y:S01]  /*4080*/  LDCU UR5, c[0x0][0x38c] ;  /* 0x00007180ff0577ac */ /* 0x000ee20008000800 */
[----:B------:R-:W-:Y:S01]  /*4090*/  LOP3.LUT R2, R2, 0xffff, RZ, 0xc0, !PT ;  /* 0x0000ffff02027812 */ /* 0x000fe200078ec0ff */
[----:B------:R-:W-:Y:S01]  /*40a0*/  IMAD.MOV.U32 R11, RZ, RZ, 0x1 ;  /* 0x00000001ff0b7424 */ /* 0x000fe200078e00ff */
[----:B------:R-:W-:Y:S01]  /*40b0*/  CS2R R8, SRZ ;  /* 0x0000000000087805 */ /* 0x000fe2000001ff00 */
[----:B------:R-:W4:Y:S01]  /*40c0*/  LDCU UR8, c[0x0][0x38c] ;  /* 0x00007180ff0877ac */ /* 0x000f220008000800 */
[----:B------:R-:W-:Y:S01]  /*40d0*/  R2UR UR19, R2 ;  /* 0x00000000021372ca */ /* 0x000fe200000e0000 */
[----:B------:R-:W-:Y:S01]  /*40e0*/  IMAD.MOV.U32 R10, RZ, RZ, RZ ;  /* 0x000000ffff0a7224 */ /* 0x000fe200078e00ff */
[----:B------:R-:W-:Y:S01]  /*40f0*/  UMOV UR22, URZ ;  /* 0x000000ff00167c82 */ /* 0x000fe20008000000 */
[----:B------:R-:W-:Y:S01]  /*4100*/  UMOV UR14, URZ ;  /* 0x000000ff000e7c82 */ /* 0x000fe20008000000 */
[----:B--2---:R-:W-:Y:S01]  /*4110*/  ULEA UR17, UR4, UR17, 0x18 ;  /* 0x0000001104117291 */ /* 0x004fe2000f8ec0ff */
[----:B------:R-:W-:Y:S01]  /*4120*/  UMOV UR26, 0x0 ;  /* 0x00000000001a7882 */ /* 0x000fe20000000000 */
[----:B------:R-:W-:-:S02]  /*4130*/  UMOV UR27, 0x4100010 ;  /* 0x04100010001b7882 */ /* 0x000fc40000000000 */
[----:B------:R-:W-:Y:S02]  /*4140*/  UIADD3 UR6, UPT, UPT, UR17, 0x2600, URZ ;  /* 0x0000260011067890 */ /* 0x000fe4000fffe0ff */
[----:B------:R-:W-:Y:S02]  /*4150*/  UIADD3 UR7, UPT, UPT, UR17, 0x1d600, URZ ;  /* 0x0001d60011077890 */ /* 0x000fe4000fffe0ff */
[----:B---3--:R-:W-:Y:S01]  /*4160*/  UIADD3 UR5, UPT, UPT, UR5, 0x3f, URZ ;  /* 0x0000003f05057890 */ /* 0x008fe2000fffe0ff */
[----:B-1----:R-:W1:Y:S01]  /*4170*/  LDS R0, [UR17+0x280] ;  /* 0x00028011ff007984 */ /* 0x002e620008000800 */
[----:B------:R-:W-:Y:S02]  /*4180*/  USHF.R.U32.HI UR6, URZ, 0x4, UR6 ;  /* 0x00000004ff067899 */ /* 0x000fe40008011606 */
[----:B------:R-:W-:Y:S02]  /*4190*/  USHF.R.S32.HI UR4, URZ, 0x1f, UR5 ;  /* 0x0000001fff047899 */ /* 0x000fe40008011405 */
[----:B------:R-:W-:-:S02]  /*41a0*/  ULOP3.LUT UR6, UR6, 0x3fff, URZ, 0xc0, !UPT ;  /* 0x00003fff06067892 */ /* 0x000fc4000f8ec0ff */
[----:B------:R-:W-:Y:S02]  /*41b0*/  ULEA.HI UR4, UR4, UR5, URZ, 0x6 ;  /* 0x0000000504047291 */ /* 0x000fe4000f8f30ff */
[----:B------:R-:W-:Y:S02]  /*41c0*/  USHF.R.U32.HI UR5, URZ, 0x4, UR7 ;  /* 0x00000004ff057899 */ /* 0x000fe40008011607 */
[----:B------:R-:W-:Y:S02]  /*41d0*/  USHF.R.S32.HI UR28, URZ, 0x6, UR4 ;  /* 0x00000006ff1c7899 */ /* 0x000fe40008011404 */
[----:B------:R-:W-:Y:S02]  /*41e0*/  ULOP3.LUT UR5, UR5, 0x3fff, URZ, 0xc0, !UPT ;  /* 0x00003fff05057892 */ /* 0x000fe4000f8ec0ff */
[----:B------:R-:W-:Y:S02]  /*41f0*/  UISETP.LT.AND UP0, UPT, UR28, 0x1, UPT ;  /* 0x000000011c00788c */ /* 0x000fe4000bf01270 */
[----:B------:R-:W-:-:S02]  /*4200*/  ULOP3.LUT UR20, UR6, 0x10000, URZ, 0xfc, !UPT ;  /* 0x0001000006147892 */ /* 0x000fc4000f8efcff */
[----:B------:R-:W-:Y:S02]  /*4210*/  USEL UR29, UR28, 0x1, !UP0 ;  /* 0x000000011c1d7887 */ /* 0x000fe4000c000000 */
[----:B------:R-:W-:Y:S02]  /*4220*/  ULOP3.LUT UR21, UR5, 0x10000, URZ, 0xfc, !UPT ;  /* 0x0001000005157892 */ /* 0x000fe4000f8efcff */
[----:B------:R-:W-:Y:S02]  /*4230*/  UIADD3 UR29, UPT, UPT, -UR29, URZ, URZ ;  /* 0x000000ff1d1d7290 */ /* 0x000fe4000fffe1ff */
[----:B----4-:R-:W-:Y:S01]  /*4240*/  UISETP.GE.AND UP4, UPT, UR8, 0x1, UPT ;  /* 0x000000010800788c */ /* 0x010fe2000bf86270 */
[----:B------:R-:W-:Y:S01]  /*4250*/  UMOV UR24, 0x0 ;  /* 0x0000000000187882 */ /* 0x000fe20000000000 */
[----:B------:R-:W-:Y:S01]  /*4260*/  UMOV UR25, 0x4100010 ;  /* 0x0410001000197882 */ /* 0x000fe20000000000 */
[----:B-1----:R-:W-:-:S15]  /*4270*/  R2UR UR30, R0 ;  /* 0x00000000001e72ca */ /* 0x002fde00000e0000 */
.L_x_90:
[----:B------:R-:W-:Y:S02]  /*4280*/  LEA R0, R10, UR17, 0x3 ;  /* 0x000000110a007c11 */ /* 0x000fe4000f8e18ff */
[----:B------:R-:W-:Y:S02]  /*4290*/  SHF.L.U32 R2, R9, 0x1f, RZ ;  /* 0x0000001f09027819 */ /* 0x000fe400000006ff */
[----:B------:R-:W-:Y:S01]  /*42a0*/  PLOP3.LUT P0, PT, PT, PT, UP4, 0x80, 0x8 ;  /* 0x000000000008781c */ /* 0x000fe20003f0f048 */
[----:B------:R-:W-:Y:S01]  /*42b0*/  VIADD R3, R0, 0x1e0 ;  /* 0x000001e000037836 */ /* 0x000fe20000000000 */
[----:B-1----:R-:W1:Y:S02]  /*42c0*/  SYNCS.PHASECHK.TRANS64.TRYWAIT P1, [R0+URZ+0x1d0], R2 ;  /* 0x0001d002000075a7 */ /* 0x002e6400080211ff */
[----:B-1-3--:R-:W-:Y:S09]  /*42d0*/  @!P1 BRA `(.L_x_84) ;  /* 0x0000004000209947 */ /* 0x00aff20003800000 */
.L_x_187:
[----:B------:R-:W-:Y:S01]  /*42e0*/  LEA R4, R10, UR17, 0x4 ;  /* 0x000000110a047c11 */ /* 0x000fe2000f8e20ff */
[----:B------:R-:W-:Y:S01]  /*42f0*/  @UP4 ULEA UR4, UR14, UR17, 0x3 ;  /* 0x000000110e044291 */ /* 0x000fe2000f8e18ff */
[----:B------:R-:W-:Y:S01]  /*4300*/  PLOP3.LUT P2, PT, PT, PT, PT, 0x80, 0x8 ;  /* 0x000000000008781c */ /* 0x000fe20003f4f070 */
[----:B------:R-:W-:Y:S01]  /*4310*/  ULEA UR23, UR22, UR17, 0x3 ;  /* 0x0000001116177291 */ /* 0x000fe2000f8e18ff */
[----:B------:R-:W-:Y:S02]  /*4320*/  PRMT R3, RZ, 0x654, R3 ;  /* 0x00000654ff037816 */ /* 0x000fe40000000003 */
[----:B------:R-:W2:Y:S01]  /*4330*/  LDS.128 R4, [R4+0x260] ;  /* 0x0002600004047984 */ /* 0x000ea20000000c00 */
[----:B-1----:R-:W-:Y:S02]  /*4340*/  @P0 SHF.L.U32 R2, R8, 0x1f, RZ ;  /* 0x0000001f08020819 */ /* 0x002fe400000006ff */
[----:B------:R-:W-:Y:S01]  /*4350*/  SHF.L.U32 R0, R11, 0x1f, RZ ;  /* 0x0000001f0b007819 */ /* 0x000fe200000006ff */
[----:B------:R-:W-:Y:S01]  /*4360*/  @!PT LDS RZ, [RZ] ;  /* 0x00000000fffff984 */ /* 0x000fe20000000800 */
[----:B------:R-:W-:Y:S01]  /*4370*/  @!PT LDS RZ, [RZ] ;  /* 0x00000000fffff984 */ /* 0x000fe20000000800 */
[----:B------:R-:W-:Y:S01]  /*4380*/  @!PT LDS RZ, [RZ] ;  /* 0x00000000fffff984 */ /* 0x000fe20000000800 */
[----:B------:R-:W-:Y:S01]  /*4390*/  @!PT LDS RZ, [RZ] ;  /* 0x00000000fffff984 */ /* 0x000fe20000000800 */
[----:B------:R1:W-:Y:S06]  /*43a0*/  MEMBAR.ALL.CTA ;  /* 0x0000000000007992 */ /* 0x0003ec0000008000 */
[----:B-1----:R-:W1:Y:S02]  /*43b0*/  FENCE.VIEW.ASYNC.S ;  /* 0x00000000000073c6 */ /* 0x002e640000000000 */
[----:B-1----:R1:W-:Y:S01]  /*43c0*/  SYNCS.ARRIVE.TRANS64.RED.A1T0 RZ, [R3+URZ], RZ ;  /* 0x000000ff03ff79a7 */ /* 0x0023e200081004ff */
[----:B------:R1:W3:Y:S01]  /*43d0*/  @P0 SYNCS.PHASECHK.TRANS64.TRYWAIT P2, [UR4], R2 ;  /* 0x00000002ff0005a7 */ /* 0x0002e20008041104 */
[----:B------:R-:W-:Y:S01]  /*43e0*/  ULEA.HI UR4, UR22, UR22, URZ, 0x1 ;  /* 0x0000001616047291 */ /* 0x000fe2000f8f08ff */
[----:B--2---:R-:W-:-:S03]  /*43f0*/  LOP3.LUT P1, RZ, R6, 0x1, RZ, 0xc0, !PT ;  /* 0x0000000106ff7812 */ /* 0x004fc6000782c0ff */
[----:B------:R-:W-:Y:S02]  /*4400*/  USHF.L.U32 UR18, UR4, 0x5, URZ ;  /* 0x0000000504127899 */ /* 0x000fe400080006ff */
[----:B------:R-:W-:Y:S02]  /*4410*/  ULOP3.LUT UR4, UR4, 0xffe, URZ, 0xc0, !UPT ;  /* 0x00000ffe04047892 */ /* 0x000fe4000f8ec0ff */
[----:B------:R-:W-:Y:S02]  /*4420*/  ULOP3.LUT UR18, UR18, 0xffffffc0, URZ, 0xc0, !UPT ;  /* 0xffffffc012127892 */ /* 0x000fe4000f8ec0ff */
[----:B------:R-:W-:Y:S02]  /*4430*/  UIADD3 UR4, UPT, UPT, -UR4, UR22, URZ ;  /* 0x0000001604047290 */ /* 0x000fe4000fffe1ff */
[----:B------:R-:W-:Y:S01]  /*4440*/  UIADD3 UR18, UPT, UPT, UR30, UR18, URZ ;  /* 0x000000121e127290 */ /* 0x000fe2000fffe0ff */
[----:B------:R-:W2:Y:S03]  /*4450*/  SYNCS.PHASECHK.TRANS64.TRYWAIT P0, [UR23+0x210], R0 ;  /* 0x00021000ff0075a7 */ /* 0x000ea60008001117 */
[----:B------:R-:W-:Y:S01]  /*4460*/  ULEA UR18, UR4, UR18, 0x14 ;  /* 0x0000001204127291 */ /* 0x000fe2000f8ea0ff */
[----:B-123--:R-:W-:Y:S11]  /*4470*/  @!P0 BRA `(.L_x_85) ;  /* 0x0000003c00cc8947 */ /* 0x00eff60003800000 */
.L_x_189:
[----:B------:R-:W-:Y:S01]  /*4480*/  IADD3 R10, PT, PT, R10, 0x1, RZ ;  /* 0x000000010a0a7810 */ /* 0x000fe20007ffe0ff */
[----:B------:R-:W-:Y:S06]  /*4490*/  BRA.U !UP4, `(.L_x_86) ;  /* 0x000000010c987547 */ /* 0x000fec000b800000 */
[----:B------:R-:W-:Y:S01]  /*44a0*/  UPLOP3.LUT UP2, UPT, UPT, UPT, UPT, 0x40, 0x4 ;  /* 0x000000000004789c */ /* 0x000fe20003f4e870 */
[----:B------:R-:W-:Y:S01]  /*44b0*/  UMOV UR16, UR29 ;  /* 0x0000001d00107c82 */ /* 0x000fe20008000000 */
[----:B------:R-:W-:Y:S01]  /*44c0*/  UMOV UR15, UR28 ;  /* 0x0000001c000f7c82 */ /* 0x000fe20008000000 */
[----:B------:R-:W-:-:S08]  /*44d0*/  UMOV UR6, UR14 ;  /* 0x0000000e00067c82 */ /* 0x000fd00008000000 */
.L_x_89:
[----:B------:R-:W-:Y:S02]  /*44e0*/  UIADD3 UR16, UPT, UPT, UR16, 0x1, URZ ;  /* 0x0000000110107890 */ /* 0x000fe4000fffe0ff */
[----:B--2---:R-:W-:Y:S02]  /*44f0*/  ULEA UR5, UR6, UR17, 0x3 ;  /* 0x0000001106057291 */ /* 0x004fe4000f8e18ff */
[----:B------:R-:W-:Y:S01]  /*4500*/  UISETP.NE.AND UP3, UPT, UR16, URZ, UPT ;  /* 0x000000ff1000728c */ /* 0x000fe2000bf65270 */
[----:B---3--:R-:W-:Y:S10]  /*4510*/  @P2 BRA `(.L_x_87) ;  /* 0x00000000000c2947 */ /* 0x008ff40003800000 */
[----:B-1----:R-:W-:Y:S04]  /*4520*/  SHF.L.U32 R2, R8, 0x1f, RZ ;  /* 0x0000001f08027819 */ /* 0x002fe800000006ff */
[----:B------:R-:W1:Y:S02]  /*4530*/  SYNCS.PHASECHK.TRANS64.TRYWAIT P0, [UR5], R2 ;  /* 0x00000002ff0075a7 */ /* 0x000e640008001105 */
[----:B-1----:R-:W-:Y:S05]  /*4540*/  @!P0 BRA `(.L_x_88) ;  /* 0x0000003c00b08947 */ /* 0x002fea0003800000 */
.L_x_87:
[----:B------:R-:W-:Y:S01]  /*4550*/  UISETP.NE.AND UP0, UPT, UR15, 0x1, UPT ;  /* 0x000000010f00788c */ /* 0x000fe2000bf05270 */
[----:B------:R-:W-:Y:S01]  /*4560*/  PLOP3.LUT P2, PT, PT, PT, PT, 0x80, 0x8 ;  /* 0x000000000008781c */ /* 0x000fe20003f4f070 */
[----:B------:R-:W-:Y:S02]  /*4570*/  UIADD3 UR4, UPT, UPT, UR6, 0x1, URZ ;  /* 0x0000000106047890 */ /* 0x000fe4000fffe0ff */
[----:B------:R-:W-:Y:S02]  /*4580*/  ULEA UR12, UR6, UR21, 0x8 ;  /* 0x00000015060c7291 */ /* 0x000fe4000f8e40ff */
[----:B------:R-:W-:Y:S01]  /*4590*/  UISETP.NE.AND UP1, UPT, UR4, 0x1b, UPT ;  /* 0x0000001b0400788c */ /* 0x000fe2000bf25270 */
[----:B------:R-:W-:Y:S01]  /*45a0*/  PLOP3.LUT P0, PT, PT, PT, UP0, 0x80, 0x8 ;  /* 0x000000000008781c */ /* 0x000fe20003f0f008 */
[----:B------:R-:W-:Y:S02]  /*45b0*/  UIADD3 UR10, UPT, UPT, UR12, 0x2, URZ ;  /* 0x000000020c0a7890 */ /* 0x000fe4000fffe0ff */
[----:B------:R-:W-:Y:S02]  /*45c0*/  USEL UR7, URZ, 0x1, UP1 ;  /* 0x00000001ff077887 */ /* 0x000fe40008800000 */
[----:B------:R-:W-:Y:S02]  /*45d0*/  USEL UR14, UR4, URZ, UP1 ;  /* 0x000000ff040e7287 */ /* 0x000fe40008800000 */
[----:B------:R-:W-:Y:S02]  /*45e0*/  UIADD3 UR15, UPT, UPT, UR15, -0x1, URZ ;  /* 0xffffffff0f0f7890 */ /* 0x000fe4000fffe0ff */
[----:B------:R-:W-:Y:S01]  /*45f0*/  @UP0 ULEA UR4, UR14, UR17, 0x3 ;  /* 0x000000110e040291 */ /* 0x000fe2000f8e18ff */
[----:B------:R-:W-:Y:S01]  /*4600*/  LOP3.LUT R8, R8, UR7, RZ, 0x3c, !PT ;  /* 0x0000000708087c12 */ /* 0x000fe2000f8e3cff */
[----:B------:R-:W-:Y:S01]  /*4610*/  UIADD3 UR7, UPT, UPT, UR5, 0xd8, URZ ;  /* 0x000000d805077890 */ /* 0x000fe2000fffe0ff */
[----:B------:R-:W-:Y:S02]  /*4620*/  UMOV UR13, 0x80004020 ;  /* 0x80004020000d7882 */ /* 0x000fe40000000000 */
[----:B-1----:R-:W-:Y:S01]  /*4630*/  @P0 SHF.L.U32 R0, R8, 0x1f, RZ ;  /* 0x0000001f08000819 */ /* 0x002fe200000006ff */
[----:B------:R-:W-:Y:S01]  /*4640*/  UMOV UR5, 0x80004020 ;  /* 0x8000402000057882 */ /* 0x000fe20000000000 */
[----:B------:R-:W-:Y:S01]  /*4650*/  UMOV UR11, 0x80004020 ;  /* 0x80004020000b7882 */ /* 0x000fe20000000000 */
[----:B------:R-:W-:Y:S01]  /*4660*/  UMOV UR9, 0x80004020 ;  /* 0x8000402000097882 */ /* 0x000fe20000000000 */
[----:B------:R2:W3:Y:S01]  /*4670*/  @P0 SYNCS.PHASECHK.TRANS64.TRYWAIT P2, [UR4], R0 ;  /* 0x00000000ff0005a7 */ /* 0x0004e20008041104 */
[----:B------:R-:W-:Y:S03]  /*4680*/  ULEA UR4, UR6, UR20, 0x8 ;  /* 0x0000001406047291 */ /* 0x000fe6000f8e40ff */
[----:B------:R-:W-:Y:S01]  /*4690*/  UMOV UR6, UR14 ;  /* 0x0000000e00067c82 */ /* 0x000fe20008000000 */
[----:B------:R-:W-:Y:S05]  /*46a0*/  UIADD3 UR8, UPT, UPT, UR4, 0x2, URZ ;  /* 0x0000000204087890 */ /* 0x000fea000fffe0ff */
[----:B------:R2:W-:Y:S01]  /*46b0*/  UTCQMMA gdesc[UR4], gdesc[UR12], tmem[UR18], tmem[UR26], idesc[UR27], UP2 ;  /* 0x00ff1a0c040075ea */ /* 0x0005e20009000312 */
[----:B------:R-:W-:Y:S03]  /*46c0*/  UPLOP3.LUT UP2, UPT, UPT, UPT, UPT, 0x80, 0x8 ;  /* 0x000000000008789c */ /* 0x000fe60003f4f070 */
[----:B------:R2:W-:Y:S01]  /*46d0*/  UTCQMMA gdesc[UR8], gdesc[UR10], tmem[UR18], tmem[UR24], idesc[UR25], UPT ;  /* 0x00ff180a080075ea */ /* 0x0005e2000b800312 */
[----:B------:R2:W-:Y:S01]  /*46e0*/  UTCBAR.MULTICAST [UR7], URZ, UR19 ;  /* 0x000000ff070073e9 */ /* 0x0005e20008000813 */
[----:B------:R-:W-:Y:S06]  /*46f0*/  BRA.U UP3, `(.L_x_89) ;  /* 0xfffffffd03787547 */ /* 0x000fec000b83ffff */
.L_x_86:
[----:B--2---:R-:W-:Y:S01]  /*4700*/  UIADD3 UR4, UPT, UPT, UR22, 0x1, URZ ;  /* 0x0000000116047890 */ /* 0x004fe2000fffe0ff */
[C---:B------:R-:W-:Y:S01]  /*4710*/  ISETP.NE.AND P0, PT, R10.reuse, 0x2, PT ;  /* 0x000000020a00780c */ /* 0x040fe20003f05270 */
[----:B------:R-:W-:Y:S02]  /*4720*/  UIADD3 UR5, UPT, UPT, UR23, 0x1f0, URZ ;  /* 0x000001f017057890 */ /* 0x000fe4000fffe0ff */
[----:B------:R-:W-:Y:S01]  /*4730*/  UISETP.NE.AND UP0, UPT, UR4, 0x4, UPT ;  /* 0x000000040400788c */ /* 0x000fe2000bf05270 */
[----:B-1----:R-:W-:Y:S02]  /*4740*/  SEL R0, RZ, 0x1, P0 ;  /* 0x00000001ff007807 */ /* 0x002fe40000000000 */
[----:B------:R-:W-:Y:S01]  /*4750*/  SEL R10, R10, RZ, P0 ;  /* 0x000000ff0a0a7207 */ /* 0x000fe20000000000 */
[----:B------:R-:W-:Y:S01]  /*4760*/  USEL UR6, URZ, 0x1, UP0 ;  /* 0x00000001ff067887 */ /* 0x000fe20008000000 */
[----:B------:R-:W-:Y:S01]  /*4770*/  LOP3.LUT R9, R9, R0, RZ, 0x3c, !PT ;  /* 0x0000000009097212 */ /* 0x000fe200078e3cff */
[----:B------:R-:W-:Y:S01]  /*4780*/  USEL UR22, UR4, URZ, UP0 ;  /* 0x000000ff04167287 */ /* 0x000fe20008000000 */
[----:B------:R1:W-:Y:S03]  /*4790*/  UTCBAR [UR5], URZ ;  /* 0x000000ff050073e9 */ /* 0x0003e600080000ff */
[----:B------:R-:W-:Y:S01]  /*47a0*/  LOP3.LUT R11, R11, UR6, RZ, 0x3c, !PT ;  /* 0x000000060b0b7c12 */ /* 0x000fe2000f8e3cff */
[----:B------:R-:W-:Y:S07]  /*47b0*/  @P1 BRA `(.L_x_90) ;  /* 0xfffffff800b01947 */ /* 0x000fee000383ffff */
[----:B------:R-:W2:Y:S01]  /*47c0*/  S2UR UR8, SR_CgaCtaId ;  /* 0x00000000000879c3 */ /* 0x000ea20000008800 */
[----:B------:R-:W-:Y:S01]  /*47d0*/  ELECT P0, URZ, PT ;  /* 0x0000000000ff782f */ /* 0x000fe20003800000 */
[----:B------:R-:W-:Y:S01]  /*47e0*/  IMAD.MOV.U32 R0, RZ, RZ, 0x1 ;  /* 0x00000001ff007424 */ /* 0x000fe200078e00ff */
[----:B------:R-:W-:Y:S01]  /*47f0*/  UIADD3 UR17, UPT, UPT, UR17, 0x210, URZ ;  /* 0x0000021011117890 */ /* 0x000fe2000fffe0ff */
[----:B------:R-:W-:Y:S01]  /*4800*/  SHF.L.U32 R2, R11, 0x1f, RZ ;  /* 0x0000001f0b027819 */ /* 0x000fe200000006ff */
[----:B------:R-:W-:-:S03]  /*4810*/  UMOV UR4, 0x40 ;  /* 0x0000004000047882 */ /* 0x000fc60000000000 */
[----:B------:R-:W-:Y:S01]  /*4820*/  UVIRTCOUNT.DEALLOC.SMPOOL 0x80 ;  /* 0x000000800000784c */ /* 0x000fe20000000000 */
[----:B--2---:R-:W-:Y:S02]  /*4830*/  ULEA UR8, UR8, UR4, 0x18 ;  /* 0x0000000408087291 */ /* 0x004fe4000f8ec0ff */
[----:B------:R-:W-:-:S07]  /*4840*/  ULEA UR4, UR22, UR17, 0x3 ;  /* 0x0000001116047291 */ /* 0x000fce000f8e18ff */
[----:B------:R2:W-:Y:S02]  /*4850*/  @P0 STS.U8 [UR8+0x1c], R0 ;  /* 0x00001c00ff000988 */ /* 0x0005e40008000008 */
[----:B------:R-:W4:Y:S02]  /*4860*/  SYNCS.PHASECHK.TRANS64.TRYWAIT P0, [UR4], R2 ;  /* 0x00000002ff0075a7 */ /* 0x000f240008001104 */
[----:B--2-4-:R-:W-:Y:S05]  /*4870*/  @!P0 BRA `(.L_x_91) ;  /* 0x0000003800fc8947 */ /* 0x014fea0003800000 */
.L_x_192:
[----:B------:R-:W-:-:S04]  /*4880*/  UIADD3 UR4, UPT, UPT, UR22, 0x1, URZ ;  /* 0x0000000116047890 */ /* 0x000fc8000fffe0ff */
[----:B------:R-:W-:-:S04]  /*4890*/  UISETP.NE.AND UP0, UPT, UR4, 0x4, UPT ;  /* 0x000000040400788c */ /* 0x000fc8000bf05270 */
[----:B------:R-:W-:Y:S02]  /*48a0*/  USEL UR6, URZ, 0x1, UP0 ;  /* 0x00000001ff067887 */ /* 0x000fe40008000000 */
[----:B------:R-:W-:-:S04]  /*48b0*/  USEL UR4, UR4, URZ, UP0 ;  /* 0x000000ff04047287 */ /* 0x000fc80008000000 */
[----:B-1----:R-:W-:Y:S01]  /*48c0*/  ULEA UR5, UR4, UR17, 0x3 ;  /* 0x0000001104057291 */ /* 0x002fe2000f8e18ff */
[----:B--2---:R-:W-:-:S04]  /*48d0*/  LOP3.LUT R2, R11, UR6, RZ, 0x3c, !PT ;  /* 0x000000060b027c12 */ /* 0x004fc8000f8e3cff */
[----:B------:R-:W-:-:S04]  /*48e0*/  SHF.L.U32 R3, R2, 0x1f, RZ ;  /* 0x0000001f02037819 */ /* 0x000fc800000006ff */
[----:B------:R-:W1:Y:S02]  /*48f0*/  SYNCS.PHASECHK.TRANS64.TRYWAIT P0, [UR5], R3 ;  /* 0x00000003ff0075a7 */ /* 0x000e640008001105 */
[----:B-1----:R-:W-:Y:S05]  /*4900*/  @!P0 BRA `(.L_x_92) ;  /* 0x0000003800f08947 */ /* 0x002fea0003800000 */
.L_x_194:
        /* <DEDUP_REMOVED lines=9> */
.L_x_196:
[----:B------:R-:W-:-:S04]  /*49a0*/  UIADD3 UR4, UPT, UPT, UR4, 0x1, URZ ;  /* 0x0000000104047890 */ /* 0x000fc8000fffe0ff */
[----:B------:R-:W-:-:S04]  /*49b0*/  UISETP.NE.AND UP0, UPT, UR4, 0x4, UPT ;  /* 0x000000040400788c */ /* 0x000fc8000bf05270 */
[----:B------:R-:W-:Y:S02]  /*49c0*/  USEL UR5, URZ, 0x1, UP0 ;  /* 0x00000001ff057887 */ /* 0x000fe40008000000 */
[----:B------:R-:W-:-:S04]  /*49d0*/  USEL UR4, UR4, URZ, UP0 ;  /* 0x000000ff04047287 */ /* 0x000fc80008000000 */
[----:B------:R-:W-:Y:S01]  /*49e0*/  ULEA UR4, UR4, UR17, 0x3 ;  /* 0x0000001104047291 */ /* 0x000fe2000f8e18ff */
[----:B------:R-:W-:-:S04]  /*49f0*/  LOP3.LUT R2, R2, UR5, RZ, 0x3c, !PT ;  /* 0x0000000502027c12 */ /* 0x000fc8000f8e3cff */
[----:B------:R-:W-:-:S04]  /*4a00*/  SHF.L.U32 R2, R2, 0x1f, RZ ;  /* 0x0000001f02027819 */ /* 0x000fc800000006ff */
[----:B------:R-:W2:Y:S02]  /*4a10*/  SYNCS.PHASECHK.TRANS64.TRYWAIT P0, [UR4], R2 ;  /* 0x00000002ff0075a7 */ /* 0x000ea40008001104 */
[----:B--2---:R-:W-:Y:S05]  /*4a20*/  @!P0 BRA `(.L_x_94) ;  /* 0x0000003800d88947 */ /* 0x004fea0003800000 */
.L_x_198:
[----:B------:R-:W-:Y:S01]  /*4a30*/  NOP ;  /* 0x0000000000007918 */ /* 0x000fe20000000000 */
[----:B-1----:R-:W1:Y:S01]  /*4a40*/  LDS R0, [UR8+0x14] ;  /* 0x00001408ff007984 */ /* 0x002e620008000800 */
[----:B------:R-:W-:Y:S01]  /*4a50*/  ULOP3.LUT UR4, UR30, 0xffff, URZ, 0xc0, !UPT ;  /* 0x0000ffff1e047892 */ /* 0x000fe2000f8ec0ff */
[----:B------:R-:W-:Y:S01]  /*4a60*/  UMOV UR5, 0xffff ;  /* 0x0000ffff00057882 */ /* 0x000fe20000000000 */
[----:B------:R-:W-:Y:S02]  /*4a70*/  UMOV UR6, 0x1 ;  /* 0x0000000100067882 */ /* 0x000fe40000000000 */
[----:B------:R-:W-:-:S04]  /*4a80*/  USHF.R.U32.HI UR4, URZ, 0x5, UR4 ;  /* 0x00000005ff047899 */ /* 0x000fc80008011604 */
[----:B------:R-:W-:Y:S02]  /*4a90*/  USHF.L.U32 UR5, UR5, UR4, URZ ;  /* 0x0000000405057299 */ /* 0x000fe400080006ff */
[----:B------:R-:W-:-:S04]  /*4aa0*/  USHF.L.U32 UR4, UR6, UR4, URZ ;  /* 0x0000000406047299 */ /* 0x000fc800080006ff */
[----:B-1----:R-:W-:-:S04]  /*4ab0*/  LOP3.LUT R0, R0, UR5, RZ, 0xc0, !PT ;  /* 0x0000000500007c12 */ /* 0x002fc8000f8ec0ff */
[----:B------:R-:W-:-:S13]  /*4ac0*/  ISETP.NE.AND P0, PT, R0, UR5, PT ;  /* 0x0000000500007c0c */ /* 0x000fda000bf05270 */
[----:B------:R-:W-:Y:S05]  /*4ad0*/  @P0 BRA `(.L_x_95) ;  /* 0x0000000000580947 */ /* 0x000fea0003800000 */
[----:B------:R-:W1:Y:S02]  /*4ae0*/  LDS R0, [UR8+0x18] ;  /* 0x00001808ff007984 */ /* 0x000e640008000800 */
[----:B-1----:R-:W-:-:S04]  /*4af0*/  LOP3.LUT R0, R0, UR4, RZ, 0xc0, !PT ;  /* 0x0000000400007c12 */ /* 0x002fc8000f8ec0ff */
[----:B------:R-:W-:-:S13]  /*4b00*/  ISETP.NE.AND P0, PT, R0, UR4, PT ;  /* 0x0000000400007c0c */ /* 0x000fda000bf05270 */
[----:B------:R-:W-:Y:S05]  /*4b10*/  @P0 BRA `(.L_x_96) ;  /* 0x00000000003c0947 */ /* 0x000fea0003800000 */
[----:B------:R-:W1:Y:S01]  /*4b20*/  S2R R2, SR_LANEID ;  /* 0x0000000000027919 */ /* 0x000e620000000000 */
[----:B------:R-:W-:-:S06]  /*4b30*/  ULOP3.LUT UR5, URZ, UR5, URZ, 0x33, !UPT ;  /* 0x00000005ff057292 */ /* 0x000fcc000f8e33ff */
[----:B------:R-:W-:-:S04]  /*4b40*/  IMAD.U32 R0, RZ, RZ, UR5 ;  /* 0x00000005ff007e24 */ /* 0x000fc8000f8e00ff */
[----:B------:R2:W4:Y:S02]  /*4b50*/  REDUX UR7, R0 ;  /* 0x00000000000773c4 */ /* 0x0005240000000000 */
[----:B------:R1:W-:Y:S01]  /*4b60*/  UTCATOMSWS.AND URZ, UR5 ;  /* 0x0000000500ff79e3 */ /* 0x0003e20008000000 */
[----:B--2---:R-:W-:Y:S01]  /*4b70*/  LOP3.LUT R0, RZ, UR4, RZ, 0x33, !PT ;  /* 0x00000004ff007c12 */ /* 0x004fe2000f8e33ff */
[----:B------:R-:W-:Y:S02]  /*4b80*/  VOTEU.ANY UR4, UPT, PT ;  /* 0x0000000000047886 */ /* 0x000fe400038e0100 */
[----:B------:R-:W-:Y:S02]  /*4b90*/  UFLO.U32 UR4, UR4 ;  /* 0x00000004000472bd */ /* 0x000fe400080e0000 */
[----:B------:R-:W2:Y:S04]  /*4ba0*/  REDUX UR6, R0 ;  /* 0x00000000000673c4 */ /* 0x000ea80000000000 */
[----:B-1----:R-:W-:-:S02]  /*4bb0*/  ISETP.EQ.U32.AND P0, PT, R2, UR4, PT ;  /* 0x0000000402007c0c */ /* 0x002fc4000bf02070 */
[----:B----4-:R-:W-:-:S11]  /*4bc0*/  MOV R2, UR7 ;  /* 0x0000000700027c02 */ /* 0x010fd60008000f00 */
[----:B------:R1:W-:Y:S01]  /*4bd0*/  @P0 ATOMS.AND RZ, [UR8+0x14], R2 ;  /* 0x00001402ffff098c */ /* 0x0003e2000a800008 */
[----:B--2---:R-:W-:-:S05]  /*4be0*/  IMAD.U32 R0, RZ, RZ, UR6 ;  /* 0x00000006ff007e24 */ /* 0x004fca000f8e00ff */
[----:B------:R1:W-:Y:S01]  /*4bf0*/  @P0 ATOMS.AND RZ, [UR8+0x18], R0 ;  /* 0x00001800ffff098c */ /* 0x0003e2000a800008 */
[----:B------:R-:W-:Y:S05]  /*4c00*/  BRA `(.L_x_97) ;  /* 0x0000000000147947 */ /* 0x000fea0003800000 */
.L_x_96:
[----:B------:R-:W-:Y:S02]  /*4c10*/  MOV R2, 0x4c30 ;  /* 0x00004c3000027802 */ /* 0x000fe40000000f00 */
[----:B---3-5:R-:W-:Y:S05]  /*4c20*/  CALL.REL.NOINC `($__internal_0_$__cuda_sm10x_tcgen05_guardrail_trap_col_being_dealloced_not_returned_by_alloc) ;  /* 0x0000003800f47944 */ /* 0x028fea0003c00000 */
[----:B------:R-:W-:Y:S05]  /*4c30*/  BRA `(.L_x_97) ;  /* 0x0000000000087947 */ /* 0x000fea0003800000 */
.L_x_95:
[----:B------:R-:W-:Y:S02]  /*4c40*/  MOV R2, 0x4c60 ;  /* 0x00004c6000027802 */ /* 0x000fe40000000f00 */
[----:B---3-5:R-:W-:Y:S05]  /*4c50*/  CALL.REL.NOINC `($__internal_2_$__cuda_sm10x_tcgen05_guardrail_trap_unallocated_columns_being_dealloced) ;  /* 0x0000003c00007944 */ /* 0x028fea0003c00000 */
.L_x_97:
[----:B------:R-:W-:Y:S01]  /*4c60*/  NOP ;  /* 0x0000000000007918 */ /* 0x000fe20000000000 */
[----:B------:R-:W-:Y:S05]  /*4c70*/  EXIT ;  /* 0x000000000000794d */ /* 0x000fea0003800000 */
.L_x_79:
[----:B------:R-:W-:-:S09]  /*4c80*/  UISETP.NE.OR UP0, UPT, UR22, 0x3, !UP3 ;  /* 0x000000031600788c */ /* 0x000fd2000df05670 */
[----:B------:R-:W-:Y:S05]  /*4c90*/  BRA.U UP0, `(.L_x_98) ;  /* 0x0000000d00087547 */ /* 0x000fea000b800000 */
[----:B------:R-:W1:Y:S01]  /*4ca0*/  LDCU UR26, c[0x0][0x370] ;  /* 0x00006e00ff1a77ac */ /* 0x000e620008000800 */
[----:B------:R-:W2:Y:S01]  /*4cb0*/  LDC.64 R16, c[0x0][0x348] ;  /* 0x0000d200ff107b82 */ /* 0x000ea20000000a00 */
[----:B------:R-:W-:Y:S02]  /*4cc0*/  HFMA2 R13, -RZ, RZ, 0, 0 ;  /* 0x00000000ff0d7431 */ /* 0x000fe400000001ff */
[----:B------:R-:W-:Y:S01]  /*4cd0*/  IMAD.MOV.U32 R15, RZ, RZ, 0x1 ;  /* 0x00000001ff0f7424 */ /* 0x000fe200078e00ff */
[----:B------:R-:W1:Y:S01]  /*4ce0*/  LDCU.128 UR28, c[0x0][0xb10] ;  /* 0x00016200ff1c77ac */ /* 0x000e620008000c00 */
[----:B------:R-:W-:Y:S01]  /*4cf0*/  IMAD.MOV.U32 R14, RZ, RZ, RZ ;  /* 0x000000ffff0e7224 */ /* 0x000fe200078e00ff */
[----:B------:R-:W-:Y:S01]  /*4d00*/  MOV R12, 0x1000 ;  /* 0x00001000000c7802 */ /* 0x000fe20000000f00 */
[----:B------:R-:W3:Y:S01]  /*4d10*/  LDCU UR25, c[0x0][0x374] ;  /* 0x00006e80ff1977ac */ /* 0x000ee20008000800 */
[----:B------:R-:W4:Y:S01]  /*4d20*/  LDC.64 R2, c[0x0][0x888] ;  /* 0x00022200ff027b82 */ /* 0x000f220000000a00 */
[----:B------:R-:W3:Y:S01]  /*4d30*/  LDCU UR16, c[0x0][0xb0c] ;  /* 0x00016180ff1077ac */ /* 0x000ee20008000800 */
[----:B------:R-:W2:Y:S06]  /*4d40*/  LDCU UR35, c[0x0][0xb20] ;  /* 0x00016400ff2377ac */ /* 0x000eac0008000800 */
[----:B------:R-:W4:Y:S01]  /*4d50*/  LDC.64 R4, c[0x0][0x890] ;  /* 0x00022400ff047b82 */ /* 0x000f220000000a00 */
[----:B------:R-:W2:Y:S01]  /*4d60*/  LDCU UR4, c[0x0][0xb30] ;  /* 0x00016600ff0477ac */ /* 0x000ea20008000800 */
[----:B------:R-:W-:Y:S01]  /*4d70*/  UMOV UR17, 0x400 ;  /* 0x0000040000117882 */ /* 0x000fe20000000000 */
[----:B-1----:R-:W-:-:S02]  /*4d80*/  UIMAD.WIDE.U32 UR32, UR26, UR28, URZ ;  /* 0x0000001c1a2072a5 */ /* 0x002fc4000f8e00ff */
[----:B---3--:R-:W-:Y:S02]  /*4d90*/  UIMAD.WIDE.U32 UR6, UR25, UR31, URZ ;  /* 0x0000001f190672a5 */ /* 0x008fe4000f8e00ff */
[----:B------:R-:W-:Y:S02]  /*4da0*/  ULEA UR17, UR48, UR17, 0x18 ;  /* 0x0000001130117291 */ /* 0x000fe4000f8ec0ff */
[----:B------:R-:W-:Y:S02]  /*4db0*/  UPLOP3.LUT UP3, UPT, UPT, UPT, UPT, 0x40, 0x4 ;  /* 0x000000000004789c */ /* 0x000fe40003f6e870 */
[----:B------:R-:W-:Y:S01]  /*4dc0*/  UIADD3 UR5, UPT, UPT, UR17, 0x1b0, URZ ;  /* 0x000001b011057890 */ /* 0x000fe2000fffe0ff */
[----:B------:R-:W-:Y:S01]  /*4dd0*/  UMOV UR32, UR33 ;  /* 0x0000002100207c82 */ /* 0x000fe20008000000 */
[----:B------:R-:W-:Y:S01]  /*4de0*/  UMOV UR27, UR7 ;  /* 0x00000007001b7c82 */ /* 0x000fe20008000000 */
[----:B------:R-:W-:Y:S02]  /*4df0*/  UISETP.GE.AND UP0, UPT, UR40, 0x1, UPT ;  /* 0x000000012800788c */ /* 0x000fe4000bf06270 */
[----:B------:R-:W-:Y:S01]  /*4e00*/  UISETP.NE.AND UP4, UPT, UR40, 0x1, UPT ;  /* 0x000000012800788c */ /* 0x000fe2000bf85270 */
[----:B------:R-:W1:Y:S01]  /*4e10*/  LDCU.64 UR14, c[0x0][0xb28] ;  /* 0x00016500ff0e77ac */ /* 0x000e620008000a00 */
[----:B------:R-:W-:-:S02]  /*4e20*/  UISETP.NE.AND UP6, UPT, UR16, 0x1, UPT ;  /* 0x000000011000788c */ /* 0x000fc4000bfc5270 */
[----:B------:R-:W-:Y:S02]  /*4e30*/  UISETP.NE.AND UP5, UPT, UR30, 0x1, UPT ;  /* 0x000000011e00788c */ /* 0x000fe4000bfa5270 */
[----:B------:R-:W-:Y:S02]  /*4e40*/  UPRMT UR48, UR48, 0x654, UR5 ;  /* 0x0000065430307896 */ /* 0x000fe40008000005 */
[----:B------:R-:W-:Y:S02]  /*4e50*/  USHF.R.U32.HI UR32, URZ, UR29, UR32 ;  /* 0x0000001dff207299 */ /* 0x000fe40008011620 */
[----:B--2---:R-:W-:Y:S02]  /*4e60*/  USHF.R.U32.HI UR27, URZ, UR35, UR27 ;  /* 0x00000023ff1b7299 */ /* 0x004fe4000801161b */
[----:B------:R-:W-:-:S11]  /*4e70*/  UISETP.NE.AND UP2, UPT, UR4, 0x1, UPT ;  /* 0x000000010400788c */ /* 0x000fd6000bf45270 */
.L_x_106:
[C---:B------:R-:W-:Y:S02]  /*4e80*/  LEA R7, R14.reuse, UR17, 0x3 ;  /* 0x000000110e077c11 */ /* 0x040fe4000f8e18ff */
[----:B------:R-:W-:Y:S02]  /*4e90*/  SHF.L.U32 R0, R13, 0x1f, RZ ;  /* 0x0000001f0d007819 */ /* 0x000fe400000006ff */
[----:B------:R-:W-:Y:S02]  /*4ea0*/  LEA R8, R14, UR17, 0x4 ;  /* 0x000000110e087c11 */ /* 0x000fe4000f8e20ff */
[----:B--2---:R-:W2:Y:S02]  /*4eb0*/  SYNCS.PHASECHK.TRANS64.TRYWAIT P0, [R7+URZ+0x1d0], R0 ;  /* 0x0001d000070075a7 */ /* 0x004ea400080011ff */
[----:B--2---:R-:W-:Y:S05]  /*4ec0*/  @!P0 BRA `(.L_x_99) ;  /* 0x0000003400c88947 */ /* 0x004fea0003800000 */
.L_x_199:
[----:B------:R-:W3:Y:S01]  /*4ed0*/  LDS.128 R8, [R8+0x260] ;  /* 0x0002600008087984 */ /* 0x000ee20000000c00 */
[----:B------:R-:W-:Y:S01]  /*4ee0*/  UISETP.GE.AND UP0, UPT, UR40, 0x1, UPT ;  /* 0x000000012800788c */ /* 0x000fe2000bf06270 */
[----:B------:R-:W-:Y:S01]  /*4ef0*/  @!PT LDS RZ, [RZ] ;  /* 0x00000000fffff984 */ /* 0x000fe20000000800 */
[----:B------:R-:W-:Y:S01]  /*4f00*/  @!PT LDS RZ, [RZ] ;  /* 0x00000000fffff984 */ /* 0x000fe20000000800 */
[----:B------:R-:W-:Y:S01]  /*4f10*/  @!PT LDS RZ, [RZ] ;  /* 0x00000000fffff984 */ /* 0x000fe20000000800 */
[----:B------:R-:W-:Y:S01]  /*4f20*/  @!PT LDS RZ, [RZ] ;  /* 0x00000000fffff984 */ /* 0x000fe20000000800 */
[----:B------:R1:W-:Y:S06]  /*4f30*/  MEMBAR.ALL.CTA ;  /* 0x0000000000007992 */ /* 0x0003ec0000008000 */
[----:B-1----:R-:W1:Y:S01]  /*4f40*/  FENCE.VIEW.ASYNC.S ;  /* 0x00000000000073c6 */ /* 0x002e620000000000 */
[----:B---3--:R-:W-:Y:S11]  /*4f50*/  LOP3.LUT P0, RZ, R10, 0x1, RZ, 0xc0, !PT ;  /* 0x000000010aff7812 */ /* 0x008ff6000780c0ff */
[----:B------:R-:W-:Y:S02]  /*4f60*/  @!UPT UIADD3 URZ, UPT, UPT, URZ, URZ, URZ ;  /* 0x000000fffffff290 */ /* 0x000fe4000fffe0ff */
[----:B-1----:R-:W-:Y:S01]  /*4f70*/  VOTEU.ANY UP1, P0 ;  /* 0x0000000000ff7886 */ /* 0x002fe20000020100 */
[----:B------:R-:W-:Y:S11]  /*4f80*/  PLOP3.LUT P0, PT, PT, PT, UP1, 0x80, 0x8 ;  /* 0x000000000008781c */ /* 0x000ff60003f0f018 */
[----:B------:R-:W-:Y:S02]  /*4f90*/  @!UPT UIADD3 URZ, UPT, UPT, URZ, URZ, URZ ;  /* 0x000000fffffff290 */ /* 0x000fe4000fffe0ff */
[----:B--2---:R-:W-:Y:S02]  /*4fa0*/  @P0 SHF.R.U32.HI R0, RZ, 0x10, R9 ;  /* 0x00000010ff000819 */ /* 0x004fe40000011609 */
[----:B------:R-:W-:Y:S02]  /*4fb0*/  @P0 MOV R6, R8 ;  /* 0x0000000800060202 */ /* 0x000fe40000000f00 */
[----:B------:R-:W-:Y:S01]  /*4fc0*/  @P0 R2UR UR4, R0 ;  /* 0x00000000000402ca */ /* 0x000fe200000e0000 */
[----:B------:R-:W-:Y:S01]  /*4fd0*/  VIADD R0, R7, 0x1e0 ;  /* 0x000001e007007836 */ /* 0x000fe20000000000 */
[----:B------:R-:W-:Y:S02]  /*4fe0*/  @P0 LOP3.LUT R8, R9, 0xffff, RZ, 0xc0, !PT ;  /* 0x0000ffff09080812 */ /* 0x000fe400078ec0ff */
[----:B------:R-:W-:Y:S02]  /*4ff0*/  @P0 R2UR UR6, R6 ;  /* 0x00000000060602ca */ /* 0x000fe400000e0000 */
[----:B------:R-:W-:Y:S02]  /*5000*/  PRMT R0, RZ, 0x654, R0 ;  /* 0x00000654ff007816 */ /* 0x000fe40000000000 */
[----:B------:R-:W-:Y:S02]  /*5010*/  @P0 R2UR UR5, R8 ;  /* 0x00000000080502ca */ /* 0x000fe400000e0000 */
[----:B------:R1:W-:Y:S03]  /*5020*/  SYNCS.ARRIVE.TRANS64.RED.A1T0 RZ, [R0+URZ], RZ ;  /* 0x000000ff00ff79a7 */ /* 0x0003e600081004ff */
[----:B------:R-:W-:Y:S04]  /*5030*/  @UP1 UMOV UR24, UR4 ;  /* 0x0000000400181c82 */ /* 0x000fe80008000000 */
[----:B------:R-:W-:Y:S04]  /*5040*/  @UP1 UMOV UR13, UR6 ;  /* 0x00000006000d1c82 */ /* 0x000fe80008000000 */
[----:B------:R-:W-:Y:S01]  /*5050*/  @UP1 UMOV UR7, UR5 ;  /* 0x0000000500071c82 */ /* 0x000fe20008000000 */
[----:B------:R-:W-:Y:S05]  /*5060*/  BRA.U !UP0, `(.L_x_100) ;  /* 0x0000000108a47547 */ /* 0x000fea000b800000 */
[----:B------:R-:W-:Y:S02]  /*5070*/  UIMAD.WIDE.U32 UR10, UR7, UR31, URZ ;  /* 0x0000001f070a72a5 */ /* 0x000fe4000f8e00ff */
[----:B------:R-:W-:Y:S02]  /*5080*/  UIMAD.WIDE.U32 UR18, UR13, UR28, URZ ;  /* 0x0000001c0d1272a5 */ /* 0x000fe4000f8e00ff */
[----:B------:R-:W-:Y:S02]  /*5090*/  USEL UR4, UR25, UR27, !UP5 ;  /* 0x0000001b19047287 */ /* 0x000fe4000e800000 */
[----:B------:R-:W-:Y:S02]  /*50a0*/  USEL UR8, UR26, UR32, !UP6 ;  /* 0x000000201a087287 */ /* 0x000fe4000f000000 */
[----:B------:R-:W-:Y:S02]  /*50b0*/  UIMAD.WIDE.U32 UR20, UR4, UR14, URZ ;  /* 0x0000000e041472a5 */ /* 0x000fe4000f8e00ff */
[----:B------:R-:W-:Y:S01]  /*50c0*/  UIMAD.WIDE.U32 UR22, UR8, UR14, URZ ;  /* 0x0000000e081672a5 */ /* 0x000fe2000f8e00ff */
[----:B------:R-:W-:Y:S02]  /*50d0*/  UMOV UR5, UR11 ;  /* 0x0000000b00057c82 */ /* 0x000fe40008000000 */
[----:B------:R-:W-:Y:S03]  /*50e0*/  USHF.R.U32.HI UR6, URZ, UR35, UR5 ;  /* 0x00000023ff067299 */ /* 0x000fe60008011605 */
[----:B------:R-:W-:Y:S01]  /*50f0*/  UMOV UR5, UR19 ;  /* 0x0000001300057c82 */ /* 0x000fe20008000000 */
[----:B------:R-:W-:Y:S02]  /*5100*/  USEL UR6, UR7, UR6, !UP5 ;  /* 0x0000000607067287 */ /* 0x000fe4000e800000 */
[----:B------:R-:W-:Y:S02]  /*5110*/  USHF.R.U32.HI UR9, URZ, UR29, UR5 ;  /* 0x0000001dff097299 */ /* 0x000fe40008011605 */
[----:B------:R-:W-:Y:S01]  /*5120*/  UIMAD.WIDE.U32 UR10, UR6, UR14, URZ ;  /* 0x0000000e060a72a5 */ /* 0x000fe2000f8e00ff */
[----:B------:R-:W-:Y:S02]  /*5130*/  UMOV UR5, UR21 ;  /* 0x0000001500057c82 */ /* 0x000fe40008000000 */
[----:B------:R-:W-:Y:S03]  /*5140*/  @UP4 USHF.R.U32.HI UR4, URZ, UR15, UR5 ;  /* 0x0000000fff044299 */ /* 0x000fe60008011605 */
[----:B------:R-:W-:Y:S01]  /*5150*/  UMOV UR5, UR23 ;  /* 0x0000001700057c82 */ /* 0x000fe20008000000 */
[----:B------:R-:W-:Y:S02]  /*5160*/  UIMAD UR4, UR40, UR4, URZ ;  /* 0x00000004280472a4 */ /* 0x000fe4000f8e02ff */
[----:B------:R-:W-:Y:S02]  /*5170*/  @UP4 USHF.R.U32.HI UR8, URZ, UR15, UR5 ;  /* 0x0000000fff084299 */ /* 0x000fe40008011605 */
[----:B------:R-:W-:Y:S02]  /*5180*/  USEL UR5, UR13, UR9, !UP6 ;  /* 0x000000090d057287 */ /* 0x000fe4000f000000 */
[----:B------:R-:W-:Y:S02]  /*5190*/  UIMAD UR9, UR40, UR8, URZ ;  /* 0x00000008280972a4 */ /* 0x000fe4000f8e02ff */
[----:B------:R-:W-:Y:S03]  /*51a0*/  UISETP.GE.AND UP0, UPT, UR6, UR4, UPT ;  /* 0x000000040600728c */ /* 0x000fe6000bf06270 */
[----:B------:R-:W-:Y:S01]  /*51b0*/  UMOV UR4, UR11 ;  /* 0x0000000b00047c82 */ /* 0x000fe20008000000 */
[----:B------:R-:W-:Y:S02]  /*51c0*/  UISETP.GE.OR UP0, UPT, UR5, UR9, UP0 ;  /* 0x000000090500728c */ /* 0x000fe40008706670 */
[----:B------:R-:W-:Y:S02]  /*51d0*/  USHF.R.U32.HI UR4, URZ, UR15, UR4 ;  /* 0x0000000fff047299 */ /* 0x000fe40008011604 */
[----:B------:R-:W-:Y:S02]  /*51e0*/  UIMAD.WIDE.U32 UR10, UR5, UR14, URZ ;  /* 0x0000000e050a72a5 */ /* 0x000fe4000f8e00ff */
[----:B------:R-:W-:Y:S04]  /*51f0*/  USEL UR12, UR6, UR4, !UP4 ;  /* 0x00000004060c7287 */ /* 0x000fe8000e000000 */
[----:B------:R-:W-:Y:S01]  /*5200*/  UIADD3 UR9, UPT, UPT, -UR12, URZ, URZ ;  /* 0x000000ff0c097290 */ /* 0x000fe2000fffe1ff */
[----:B------:R-:W-:Y:S02]  /*5210*/  @!UP0 UMOV UR4, UR11 ;  /* 0x0000000b00048c82 */ /* 0x000fe40008000000 */
[----:B------:R-:W-:Y:S02]  /*5220*/  @!UP0 USHF.R.U32.HI UR4, URZ, UR15, UR4 ;  /* 0x0000000fff048299 */ /* 0x000fe40008011604 */
[----:B------:R-:W-:Y:S02]  /*5230*/  UIMAD UR9, UR40, UR9, UR6 ;  /* 0x00000009280972a4 */ /* 0x000fe4000f8e0206 */
[----:B------:R-:W-:Y:S04]  /*5240*/  @!UP0 USEL UR4, UR5, UR4, !UP4 ;  /* 0x0000000405048287 */ /* 0x000fe8000e000000 */
[----:B------:R-:W-:Y:S02]  /*5250*/  @!UP0 UIMAD UR9, UR8, UR9, UR4 ;  /* 0x00000009080982a4 */ /* 0x000fe4000f8e0204 */
[----:B------:R-:W-:Y:S02]  /*5260*/  @!UP0 UIADD3 UR10, UPT, UPT, UR12, -UR4, URZ ;  /* 0x800000040c0a8290 */ /* 0x000fe4000fffe0ff */
[----:B------:R-:W-:Y:S02]  /*5270*/  UIADD3 UR4, UPT, UPT, -UR5, URZ, URZ ;  /* 0x000000ff05047290 */ /* 0x000fe4000fffe1ff */
[----:B------:R-:W-:Y:S02]  /*5280*/  UIADD3 UR8, UPT, UPT, -UR6, URZ, URZ ;  /* 0x000000ff06087290 */ /* 0x000fe4000fffe1ff */
[----:B------:R-:W-:Y:S02]  /*5290*/  @!UP0 UIMAD UR6, UR10, UR40, UR5 ;  /* 0x000000280a0682a4 */ /* 0x000fe4000f8e0205 */
[----:B------:R-:W-:Y:S02]  /*52a0*/  UIMAD UR13, UR16, UR4, UR13 ;  /* 0x00000004100d72a4 */ /* 0x000fe4000f8e020d */
[----:B------:R-:W-:Y:S01]  /*52b0*/  UIMAD UR7, UR30, UR8, UR7 ;  /* 0x000000081e0772a4 */ /* 0x000fe2000f8e0207 */
[----:B------:R-:W-:Y:S02]  /*52c0*/  @!UP0 UMOV UR5, UR9 ;  /* 0x0000000900058c82 */ /* 0x000fe40008000000 */
[----:B------:R-:W-:Y:S02]  /*52d0*/  UIMAD UR13, UR5, UR16, UR13 ;  /* 0x00000010050d72a4 */ /* 0x000fe4000f8e020d */
[----:B------:R-:W-:Y:S11]  /*52e0*/  UIMAD UR7, UR6, UR30, UR7 ;  /* 0x0000001e060772a4 */ /* 0x000ff6000f8e0207 */
[----:B------:R-:W-:Y:S01]  /*52f0*/  @!UPT UIADD3 URZ, UPT, UPT, URZ, URZ, URZ ;  /* 0x000000fffffff290 */ /* 0x000fe2000fffe0ff */
.L_x_100:
[----:B------:R-:W2:Y:S01]  /*5300*/  @!UP2 LDCU.128 UR20, c[0x0][0xb10] ;  /* 0x00016200ff14a7ac */ /* 0x000ea20008000c00 */
[C---:B----4-:R-:W-:Y:S02]  /*5310*/  ISETP.NE.U32.AND P1, PT, R4.reuse, RZ, PT ;  /* 0x000000ff0400720c */ /* 0x050fe40003f25070 */
[----:B------:R-:W-:Y:S02]  /*5320*/  ISETP.NE.U32.AND P0, PT, R4, RZ, PT ;  /* 0x000000ff0400720c */ /* 0x000fe40003f05070 */
[C---:B------:R-:W-:Y:S02]  /*5330*/  ISETP.NE.AND.EX P1, PT, R5.reuse, RZ, PT, P1 ;  /* 0x000000ff0500720c */ /* 0x040fe40003f25310 */
[----:B------:R-:W-:Y:S01]  /*5340*/  ISETP.NE.AND.EX P0, PT, R5, RZ, PT, P0 ;  /* 0x000000ff0500720c */ /* 0x000fe20003f05300 */
[----:B------:R-:W3:Y:S01]  /*5350*/  @!UP2 LDCU UR5, c[0x0][0xb0c] ;  /* 0x00016180ff05a7ac */ /* 0x000ee20008000800 */
[----:B------:R-:W-:Y:S01]  /*5360*/  SHF.L.U32 R6, R15, 0x1f, RZ ;  /* 0x0000001f0f067819 */ /* 0x000fe200000006ff */
[----:B--2---:R-:W-:Y:S07]  /*5370*/  UIMAD.WIDE.U32 UR8, UR13, UR20, URZ ;  /* 0x000000140d0872a5 */ /* 0x004fee000f8e00ff */
[----:B------:R-:W-:Y:S01]  /*5380*/  @!UP2 UMOV UR4, UR9 ;  /* 0x000000090004ac82 */ /* 0x000fe20008000000 */
[----:B---3--:R-:W-:Y:S02]  /*5390*/  @!UP2 UISETP.NE.AND UP0, UPT, UR5, 0x1, UPT ;  /* 0x000000010500a88c */ /* 0x008fe4000bf05270 */
[----:B------:R-:W-:Y:S02]  /*53a0*/  @!UP2 USHF.R.U32.HI UR4, URZ, UR21, UR4 ;  /* 0x00000015ff04a299 */ /* 0x000fe40008011604 */
[----:B------:R-:W-:Y:S02]  /*53b0*/  UIMAD.WIDE.U32 UR8, UR7, UR23, URZ ;  /* 0x00000017070872a5 */ /* 0x000fe4000f8e00ff */
[----:B------:R-:W-:Y:S02]  /*53c0*/  @!UP2 USEL UR10, UR13, UR4, !UP0 ;  /* 0x000000040d0aa287 */ /* 0x000fe4000c000000 */
[----:B------:R-:W-:Y:S03]  /*53d0*/  @!UP2 UISETP.NE.AND UP0, UPT, UR22, 0x1, UPT ;  /* 0x000000011600a88c */ /* 0x000fe6000bf05270 */
[----:B------:R-:W-:Y:S02]  /*53e0*/  @!UP2 UMOV UR6, UR9 ;  /* 0x000000090006ac82 */ /* 0x000fe40008000000 */
[----:B------:R-:W2:Y:S02]  /*53f0*/  @!UP2 LDCU UR4, c[0x0][0xb20] ;  /* 0x00016400ff04a7ac */ /* 0x000ea40008000800 */
[----:B--2---:R-:W-:Y:S04]  /*5400*/  @!UP2 USHF.R.U32.HI UR6, URZ, UR4, UR6 ;  /* 0x00000004ff06a299 */ /* 0x004fe80008011606 */
[----:B------:R-:W-:Y:S04]  /*5410*/  @!UP2 USEL UR6, UR7, UR6, !UP0 ;  /* 0x000000060706a287 */ /* 0x000fe8000c000000 */
[----:B------:R-:W-:Y:S02]  /*5420*/  @!UP2 UIADD3 UR4, UPT, UPT, -UR10, UR6, URZ ;  /* 0x000000060a04a290 */ /* 0x000fe4000fffe1ff */
[----:B------:R-:W-:Y:S02]  /*5430*/  @!UP2 UIADD3 UR6, UPT, UPT, UR10, -UR6, URZ ;  /* 0x800000060a06a290 */ /* 0x000fe4000fffe0ff */
[----:B------:R-:W-:Y:S02]  /*5440*/  @!UP2 UIMAD UR13, UR4, UR5, UR13 ;  /* 0x00000005040da2a4 */ /* 0x000fe4000f8e020d */
[----:B------:R-:W-:Y:S01]  /*5450*/  @!UP2 UIMAD UR7, UR6, UR22, UR7 ;  /* 0x000000160607a2a4 */ /* 0x000fe2000f8e0207 */
[----:B------:R-:W-:Y:S11]  /*5460*/  BRA.U UP3, `(.L_x_101) ;  /* 0x0000000103107547 */ /* 0x000ff6000b800000 */
[----:B------:R-:W-:Y:S04]  /*5470*/  MOV R7, UR34 ;  /* 0x0000002200077c02 */ /* 0x000fe80008000f00 */
[----:B------:R-:W-:Y:S04]  /*5480*/  SHF.L.U32 R7, R7, 0x1f, RZ ;  /* 0x0000001f07077819 */ /* 0x000fe800000006ff */
[----:B------:R-:W2:Y:S02]  /*5490*/  SYNCS.PHASECHK.TRANS64.TRYWAIT P2, [UR17+0x1c8], R7 ;  /* 0x0001c807ff0075a7 */ /* 0x000ea40008041111 */
[----:B--2---:R-:W-:Y:S05]  /*54a0*/  @!P2 BRA `(.L_x_102) ;  /* 0x000000300064a947 */ /* 0x004fea0003800000 */
.L_x_101:
[----:B------:R-:W-:Y:S05]  /*54b0*/  @!P1 BRA `(.L_x_103) ;  /* 0x0000000000309947 */ /* 0x000fea0003800000 */
[----:B------:R-:W-:Y:S01]  /*54c0*/  ISETP.NE.U32.AND P1, PT, R2, RZ, PT ;  /* 0x000000ff0200720c */ /* 0x000fe20003f25070 */
[----:B------:R-:W2:Y:S01]  /*54d0*/  LDCU.64 UR4, c[0x0][0x358] ;  /* 0x00006b00ff0477ac */ /* 0x000ea20008000a00 */
[----:B------:R-:W-:Y:S02]  /*54e0*/  IMAD.MOV.U32 R79, RZ, RZ, 0x1 ;  /* 0x00000001ff4f7424 */ /* 0x000fe400078e00ff */
[----:B------:R-:W-:Y:S11]  /*54f0*/  ISETP.NE.AND.EX P1, PT, R3, RZ, PT, P1 ;  /* 0x000000ff0300720c */ /* 0x000ff60003f25310 */
[----:B------:R-:W-:Y:S02]  /*5500*/  @!UPT UIADD3 URZ, UPT, UPT, URZ, URZ, URZ ;  /* 0x000000fffffff290 */ /* 0x000fe4000fffe0ff */
[----:B------:R-:W3:Y:S01]  /*5510*/  @P1 LDC.64 R8, c[0x0][0x888] ;  /* 0x00022200ff081b82 */ /* 0x000ee20000000a00 */
[----:B-1----:R-:W-:Y:S04]  /*5520*/  @P1 IMAD R0, R4, UR36, RZ ;  /* 0x0000002404001c24 */ /* 0x002fe8000f8e02ff */
[----:B---3--:R-:W-:Y:S04]  /*5530*/  @P1 IMAD.WIDE R8, R0, 0x4, R8 ;  /* 0x0000000400081825 */ /* 0x008fe800078e0208 */
[----:B------:R-:W-:Y:S01]  /*5540*/  HFMA2 R0, -RZ, RZ, 0, 5.9604644775390625e-08 ;  /* 0x00000001ff007431 */ /* 0x000fe200000001ff */
[----:B--2--5:R2:W5:Y:S04]  /*5550*/  @P1 LDG.E R39, desc[UR4][R8.64] ;  /* 0x0000000408271981 */ /* 0x024568000c1e1900 */
[----:B------:R-:W-:Y:S01]  /*5560*/  @!P1 PRMT R79, R0, 0x7610, R79 ;  /* 0x00007610004f9816 */ /* 0x000fe2000000004f */
[----:B--2---:R-:W3:Y:S06]  /*5570*/  @!P1 LDC R39, c[0x0][0x880] ;  /* 0x00022000ff279b82 */ /* 0x004eec0000000800 */
.L_x_103:
[----:B---3-5:R-:W-:Y:S01]  /*5580*/  @!P0 FSETP.EQ.AND P1, PT, R39, RZ, PT ;  /* 0x000000ff2700820b */ /* 0x028fe20003f22000 */
[----:B------:R-:W-:Y:S01]  /*5590*/  @!UPT UIADD3 URZ, UPT, UPT, URZ, URZ, URZ ;  /* 0x000000fffffff290 */ /* 0x000fe2000fffe0ff */
[----:B------:R-:W-:Y:S11]  /*55a0*/  @!P0 BRA `(.L_x_104) ;  /* 0x0000000000188947 */ /* 0x000ff60003800000 */
[----:B------:R-:W-:Y:S02]  /*55b0*/  LOP3.LUT P0, RZ, R79, 0xff, RZ, 0xc0, !PT ;  /* 0x000000ff4fff7812 */ /* 0x000fe4000780c0ff */
[----:B------:R-:W-:Y:S04]  /*55c0*/  ISETP.NE.U32.AND P1, PT, R2, RZ, PT ;  /* 0x000000ff0200720c */ /* 0x000fe80003f25070 */
[----:B------:R-:W-:Y:S04]  /*55d0*/  ISETP.NE.AND.EX P1, PT, R3, RZ, PT, P1 ;  /* 0x000000ff0300720c */ /* 0x000fe80003f25310 */
[----:B------:R-:W-:Y:S03]  /*55e0*/  PLOP3.LUT P1, PT, P1, PT, PT, 0x8, 0x80 ;  /* 0x000000000080781c */ /* 0x000fe60000f2e170 */
[----:B------:R-:W-:Y:S11]  /*55f0*/  @P0 FSETP.EQ.AND P1, PT, R39, RZ, PT ;  /* 0x000000ff2700020b */ /* 0x000ff60003f22000 */
[----:B------:R-:W-:Y:S02]  /*5600*/  @!UPT UIADD3 URZ, UPT, UPT, URZ, URZ, URZ ;  /* 0x000000fffffff290 */ /* 0x000fe4000fffe0ff */
.L_x_104:
[----:B------:R-:W2:Y:S01]  /*5610*/  SYNCS.PHASECHK.TRANS64.TRYWAIT P0, [UR17+0x1b8], R6 ;  /* 0x0001b806ff0075a7 */ /* 0x000ea20008001111 */
[----:B------:R-:W-:Y:S02]  /*5620*/  ELECT P2, URZ, PT ;  /* 0x0000000000ff782f */ /* 0x000fe40003840000 */
[----:B------:R-:W-:Y:S01]  /*5630*/  IADD3 R14, PT, PT, R14, 0x1, RZ ;  /* 0x000000010e0e7810 */ /* 0x000fe20007ffe0ff */
[----:B--2---:R-:W-:Y:S10]  /*5640*/  @!P0 BRA `(.L_x_105) ;  /* 0x0000003000148947 */ /* 0x004ff40003800000 */
.L_x_202:
[----:B------:R-:W-:Y:S01]  /*5650*/  PLOP3.LUT P1, PT, P1, P2, PT, 0xf2, 0x2f ;  /* 0x00000000002f781c */ /* 0x000fe20000f25e72 */
[----:B------:R-:W-:Y:S01]  /*5660*/  UMOV UR18, 0x0 ;  /* 0x0000000000127882 */ /* 0x000fe20000000000 */
[----:B------:R-:W-:Y:S01]  /*5670*/  UMOV UR19, 0x10000000 ;  /* 0x1000000000137882 */ /* 0x000fe20000000000 */
[----:B------:R-:W-:Y:S01]  /*5680*/  UMOV UR12, UR36 ;  /* 0x00000024000c7c82 */ /* 0x000fe20008000000 */
[----:B------:R-:W-:Y:S01]  /*5690*/  LOP3.LUT R15, R15, 0x1, RZ, 0x3c, !PT ;  /* 0x000000010f0f7812 */ /* 0x000fe200078e3cff */
[----:B------:R-:W-:Y:S01]  /*56a0*/  UPLOP3.LUT UP3, UPT, UPT, UPT, UPT, 0x80, 0x8 ;  /* 0x000000000008789c */ /* 0x000fe20003f6f070 */
[----:B------:R-:W-:Y:S07]  /*56b0*/  UMOV UR36, UR24 ;  /* 0x0000001800247c82 */ /* 0x000fee0008000000 */
[----:B-1----:R-:W-:Y:S01]  /*56c0*/  @!P1 IADD3 R6, P0, PT, R16, 0x580, RZ ;  /* 0x0000058010069810 */ /* 0x002fe20007f1e0ff */
[----:B------:R-:W-:Y:S03]  /*56d0*/  VOTEU.ALL UP0, P1 ;  /* 0x0000000000ff7886 */ /* 0x000fe60000800000 */
[----:B------:R-:W-:Y:S01]  /*56e0*/  @!P1 R2UR UR5, R6 ;  /* 0x00000000060592ca */ /* 0x000fe200000e0000 */
[----:B------:R-:W-:Y:S01]  /*56f0*/  @!P1 IMAD.X R0, RZ, RZ, R17, P0 ;  /* 0x000000ffff009224 */ /* 0x000fe200000e0611 */
[----:B------:R-:W-:Y:S01]  /*5700*/  @!UP0 USHF.L.U32 UR10, UR45, 0x6, URZ ;  /* 0x000000062d0a8899 */ /* 0x000fe200080006ff */
[----:B------:R-:W-:Y:S01]  /*5710*/  ISETP.NE.AND P0, PT, R14, 0x2, PT ;  /* 0x000000020e00780c */ /* 0x000fe20003f05270 */
[----:B------:R-:W-:Y:S02]  /*5720*/  @!UP0 USHF.L.U32 UR11, UR46, 0x6, URZ ;  /* 0x000000062e0b8899 */ /* 0x000fe400080006ff */
[----:B------:R-:W-:Y:S01]  /*5730*/  @!P1 R2UR UR4, R0 ;  /* 0x00000000000492ca */ /* 0x000fe200000e0000 */
[----:B------:R-:W-:Y:S01]  /*5740*/  @!UP0 UIADD3 UR8, UPT, UPT, UR17, 0x400, URZ ;  /* 0x0000040011088890 */ /* 0x000fe2000fffe0ff */
[----:B------:R-:W-:Y:S01]  /*5750*/  SEL R0, RZ, 0x1, P0 ;  /* 0x00000001ff007807 */ /* 0x000fe20000000000 */
[----:B------:R-:W-:Y:S01]  /*5760*/  @!UP0 UIADD3 UR9, UPT, UPT, UR17, 0x1b0, URZ ;  /* 0x000001b011098890 */ /* 0x000fe2000fffe0ff */
[----:B------:R-:W-:Y:S01]  /*5770*/  SEL R14, R14, RZ, P0 ;  /* 0x000000ff0e0e7207 */ /* 0x000fe20000000000 */
[----:B------:R-:W-:Y:S01]  /*5780*/  VOTEU.ALL UP0, P1 ;  /* 0x0000000000ff7886 */ /* 0x000fe20000800000 */
[----:B------:R-:W-:Y:S01]  /*5790*/  LOP3.LUT R13, R13, R0, RZ, 0x3c, !PT ;  /* 0x000000000d0d7212 */ /* 0x000fe200078e3cff */
[----:B------:R-:W-:Y:S01]  /*57a0*/  IMAD.U32 R6, RZ, RZ, UR5 ;  /* 0x00000005ff067e24 */ /* 0x000fe2000f8e00ff */
[----:B------:R-:W-:Y:S02]  /*57b0*/  UIADD3 UR45, UPT, UPT, UR7, UR57, URZ ;  /* 0x00000039072d7290 */ /* 0x000fe4000fffe0ff */
[----:B------:R-:W-:Y:S03]  /*57c0*/  UIADD3 UR46, UPT, UPT, UR13, UR60, URZ ;  /* 0x0000003c0d2e7290 */ /* 0x000fe6000fffe0ff */
[----:B------:R-:W-:Y:S01]  /*57d0*/  IMAD.U32 R7, RZ, RZ, UR4 ;  /* 0x00000004ff077e24 */ /* 0x000fe2000f8e00ff */
[----:B------:R-:W-:Y:S04]  /*57e0*/  @!P1 R2UR UR4, R6 ;  /* 0x00000000060492ca */ /* 0x000fe800000e0000 */
[----:B------:R-:W-:Y:S11]  /*57f0*/  @!P1 R2UR UR5, R7 ;  /* 0x00000000070592ca */ /* 0x000ff600000e0000 */
[----:B------:R-:W-:Y:S02]  /*5800*/  @!UPT UIADD3 URZ, UPT, UPT, URZ, URZ, URZ ;  /* 0x000000fffffff290 */ /* 0x000fe4000fffe0ff */
[----:B------:R2:W-:Y:S01]  /*5810*/  @!UP0 UTMALDG.3D [UR8], [UR4], desc[UR18] ;  /* 0x00001208040085b4 */ /* 0x0005e20008011000 */
[----:B------:R2:W-:Y:S01]  /*5820*/  @!P1 SYNCS.ARRIVE.TRANS64.RED.A0TR RZ, [UR17+0x1b0], R12 ;  /* 0x0001b00cffff99a7 */ /* 0x0005e20008300411 */
[----:B------:R-:W-:Y:S01]  /*5830*/  SYNCS.ARRIVE.TRANS64.RED.A1T0 RZ, [UR48], RZ ;  /* 0x000000ffffff79a7 */ /* 0x000fe20008100430 */
[----:B------:R-:W-:Y:S05]  /*5840*/  BRA.U UP1, `(.L_x_106) ;  /* 0xfffffff5018c7547 */ /* 0x000fea000b83ffff */
[----:B------:R-:W-:Y:S07]  /*5850*/  MOV R0, UR17 ;  /* 0x0000001100007c02 */ /* 0x000fee0008000f00 */
.L_x_107:
[----:B-1----:R-:W-:-:S04]  /*5860*/  SHF.L.U32 R2, R15, 0x1f, RZ ;  /* 0x0000001f0f027819 */ /* 0x002fc800000006ff */
[----:B------:R1:W3:Y:S03]  /*5870*/  SYNCS.PHASECHK.TRANS64.TRYWAIT P0, [R0+URZ+0x1b8], R2 ;  /* 0x0001b802000075a7 */ /* 0x0002e600080011ff */
[----:B---3--:R-:W-:Y:S05]  /*5880*/  @!P0 NANOSLEEP.SYNCS 0x989680 ;  /* 0x009896800000895d */ /* 0x008fea0003900000 */
[----:B------:R-:W3:Y:S02]  /*5890*/  @!P0 SYNCS.PHASECHK.TRANS64 P0, [R0+URZ+0x1b8], R2 ;  /* 0x0001b802000085a7 */ /* 0x000ee400080010ff */
[----:B--23--:R-:W-:Y:S05]  /*58a0*/  @P0 EXIT ;  /* 0x000000000000094d */ /* 0x00cfea0003800000 */
[----:B------:R-:W-:Y:S05]  /*58b0*/  BRA `(.L_x_107) ;  /* 0xfffffffc00e87947 */ /* 0x000fea000383ffff */
.L_x_98:
[----:B------:R-:W-:-:S06]  /*58c0*/  UISETP.GE.AND UP0, UPT, UR22, 0x4, UPT ;  /* 0x000000041600788c */ /* 0x000fcc000bf06270 */
[----:B------:R-:W-:-:S13]  /*58d0*/  PLOP3.LUT P0, PT, PT, PT, UP0, 0x80, 0x8 ;  /* 0x000000000008781c */ /* 0x000fda0003f0f008 */
[----:B------:R-:W-:Y:S05]  /*58e0*/  @!P0 EXIT ;  /* 0x000000000000894d */ /* 0x000fea0003800000 */
[----:B------:R-:W-:Y:S01]  /*58f0*/  BAR.SYNC.DEFER_BLOCKING 0x6, 0xa0 ;  /* 0x0182800000007b1d */ /* 0x000fe20000010000 */
[C---:B------:R-:W-:Y:S02]  /*5900*/  IMAD.SHL.U32 R7, R76.reuse, 0x40, RZ ;  /* 0x000000404c077824 */ /* 0x040fe400078e00ff */
[----:B------:R-:W-:Y:S02]  /*5910*/  HFMA2 R81, -RZ, RZ, 0, 0 ;  /* 0x00000000ff517431 */ /* 0x000fe400000001ff */
[C---:B------:R-:W-:Y:S01]  /*5920*/  IMAD.SHL.U32 R4, R76.reuse, 0x20, RZ ;  /* 0x000000204c047824 */ /* 0x040fe200078e00ff */
[----:B------:R-:W-:Y:S01]  /*5930*/  CS2R R82, SRZ ;  /* 0x0000000000527805 */ /* 0x000fe2000001ff00 */
[----:B------:R-:W-:Y:S01]  /*5940*/  IMAD.SHL.U32 R6, R76, 0x2, RZ ;  /* 0x000000024c067824 */ /* 0x000fe200078e00ff */
[----:B------:R-:W-:Y:S01]  /*5950*/  UMOV UR44, 0x400 ;  /* 0x00000400002c7882 */ /* 0x000fe20000000000 */
[----:B------:R-:W-:Y:S01]  /*5960*/  LOP3.LUT R5, R7, 0x180, RZ, 0xc0, !PT ;  /* 0x0000018007057812 */ /* 0x000fe200078ec0ff */
[----:B------:R-:W-:Y:S01]  /*5970*/  ULEA UR44, UR48, UR44, 0x18 ;  /* 0x0000002c302c7291 */ /* 0x000fe2000f8ec0ff */
[----:B------:R-:W-:Y:S01]  /*5980*/  LOP3.LUT R4, R4, 0xc00, RZ, 0xc0, !PT ;  /* 0x00000c0004047812 */ /* 0x000fe200078ec0ff */
[----:B------:R-:W1:Y:S01]  /*5990*/  LDC.64 R72, c[0x0][0x888] ;  /* 0x00022200ff487b82 */ /* 0x000e620000000a00 */
[----:B------:R-:W-:Y:S01]  /*59a0*/  LOP3.LUT R6, R5, 0x20, R6, 0xf8, !PT ;  /* 0x0000002005067812 */ /* 0x000fe200078ef806 */
[----:B------:R-:W-:Y:S01]  /*59b0*/  IMAD.SHL.U32 R5, R76, 0x8, RZ ;  /* 0x000000084c057824 */ /* 0x000fe200078e00ff */
[----:B------:R-:W-:Y:S01]  /*59c0*/  LOP3.LUT R4, R4, 0x40, R7, 0xf8, !PT ;  /* 0x0000004004047812 */ /* 0x000fe200078ef807 */
[----:B------:R-:W-:Y:S01]  /*59d0*/  IMAD.U32 R37, R76, 0x10000, RZ ;  /* 0x000100004c257824 */ /* 0x000fe200078e00ff */
[----:B------:R-:W-:Y:S01]  /*59e0*/  UIADD3 UR4, UPT, UPT, UR44, 0x1400, URZ ;  /* 0x000014002c047890 */ /* 0x000fe2000fffe0ff */
[----:B------:R-:W-:Y:S01]  /*59f0*/  IMAD.MOV.U32 R36, RZ, RZ, RZ ;  /* 0x000000ffff247224 */ /* 0x000fe200078e00ff */
[----:B------:R-:W-:Y:S01]  /*5a00*/  LOP3.LUT R5, R6, 0x30, R5, 0x78, !PT ;  /* 0x0000003006057812 */ /* 0x000fe200078e7805 */
[----:B------:R-:W2:Y:S01]  /*5a10*/  LDC.64 R74, c[0x0][0x890] ;  /* 0x00022400ff4a7b82 */ /* 0x000ea20000000a00 */
[----:B------:R-:W-:Y:S01]  /*5a20*/  LOP3.LUT R4, R4, 0x200, R7, 0xf8, !PT ;  /* 0x0000020004047812 */ /* 0x000fe200078ef807 */
[----:B------:R-:W-:Y:S01]  /*5a30*/  IMAD.MOV.U32 R84, RZ, RZ, RZ ;  /* 0x000000ffff547224 */ /* 0x000fe200078e00ff */
[----:B------:R-:W-:Y:S01]  /*5a40*/  LOP3.LUT R37, R37, 0x600000, RZ, 0xc0, !PT ;  /* 0x0060000025257812 */ /* 0x000fe200078ec0ff */
[----:B------:R-:W-:Y:S01]  /*5a50*/  IMAD.U32 R85, RZ, RZ, UR4 ;  /* 0x00000004ff557e24 */ /* 0x000fe2000f8e00ff */
[----:B------:R-:W-:Y:S01]  /*5a60*/  LOP3.LUT R78, R4, R5, RZ, 0xfc, !PT ;  /* 0x00000005044e7212 */ /* 0x000fe200078efcff */
[----:B------:R-:W3:Y:S01]  /*5a70*/  LDS R0, [UR44+0x280] ;  /* 0x0002802cff007984 */ /* 0x000ee20008000800 */
[----:B------:R-:W-:Y:S01]  /*5a80*/  IMAD.SHL.U32 R4, R76, 0x10, RZ ;  /* 0x000000104c047824 */ /* 0x000fe200078e00ff */
[----:B------:R-:W4:Y:S01]  /*5a90*/  LDC.64 R70, c[0x0][0x8b0] ;  /* 0x00022c00ff467b82 */ /* 0x000f220000000a00 */
[----:B------:R-:W-:Y:S01]  /*5aa0*/  IADD3 R77, PT, PT, R78, UR44, RZ ;  /* 0x0000002c4e4d7c10 */ /* 0x000fe2000fffe0ff */
[----:B------:R-:W1:Y:S02]  /*5ab0*/  LDCU UR50, c[0x0][0x370] ;  /* 0x00006e00ff3277ac */ /* 0x000e640008000800 */
[----:B------:R-:W-:Y:S01]  /*5ac0*/  LOP3.LUT R4, R4, 0x20, RZ, 0xc0, !PT ;  /* 0x0000002004047812 */ /* 0x000fe200078ec0ff */
[----:B------:R-:W1:Y:S03]  /*5ad0*/  LDCU.64 UR62, c[0x0][0x348] ;  /* 0x00006900ff3e77ac */ /* 0x000e660008000a00 */
[----:B------:R-:W1:Y:S01]  /*5ae0*/  LDC.64 R68, c[0x0][0x8a8] ;  /* 0x00022a00ff447b82 */ /* 0x000e620000000a00 */
[----:B------:R-:W-:Y:S01]  /*5af0*/  IADD3 R77, PT, PT, -R4, 0x400, R77 ;  /* 0x00000400044d7810 */ /* 0x000fe20007ffe14d */
[----:B------:R-:W1:Y:S01]  /*5b00*/  LDCU UR41, c[0x0][0xb0c] ;  /* 0x00016180ff2977ac */ /* 0x000e620008000800 */
[----:B------:R-:W1:Y:S01]  /*5b10*/  LDCU UR39, c[0x0][0xb30] ;  /* 0x00016600ff2777ac */ /* 0x000e620008000800 */
[----:B------:R-:W1:Y:S01]  /*5b20*/  LDCU.64 UR58, c[0x0][0x888] ;  /* 0x00011100ff3a77ac */ /* 0x000e620008000a00 */
[----:B------:R-:W1:Y:S01]  /*5b30*/  LDCU.64 UR42, c[0x0][0xb28] ;  /* 0x00016500ff2a77ac */ /* 0x000e620008000a00 */
[----:B------:R-:W1:Y:S01]  /*5b40*/  LDCU.128 UR52, c[0x0][0xb10] ;  /* 0x00016200ff3477ac */ /* 0x000e620008000c00 */
[----:B------:R-:W1:Y:S01]  /*5b50*/  LDCU UR49, c[0x0][0x374] ;  /* 0x00006e80ff3177ac */ /* 0x000e620008000800 */
[----:B------:R-:W-:Y:S01]  /*5b60*/  UIADD3 UR56, UPT, UPT, UR44, 0x400, URZ ;  /* 0x000004002c387890 */ /* 0x000fe2000fffe0ff */
[----:B---3--:R-:W-:-:S11]  /*5b70*/  IMAD.IADD R37, R0, 0x1, R37 ;  /* 0x0000000100257824 */ /* 0x008fd600078e0225 */
.L_x_125:
[----:B------:R-:W-:Y:S02]  /*5b80*/  LEA R3, R81, UR44, 0x3 ;  /* 0x0000002c51037c11 */ /* 0x000fe4000f8e18ff */
[----:B------:R-:W-:Y:S02]  /*5b90*/  SHF.L.U32 R0, R83, 0x1f, RZ ;  /* 0x0000001f53007819 */ /* 0x000fe400000006ff */
[----:B-1----:R-:W-:Y:S02]  /*5ba0*/  LEA R4, R81, UR44, 0x4 ;  /* 0x0000002c51047c11 */ /* 0x002fe4000f8e20ff */
[----:B------:R-:W3:Y:S02]  /*5bb0*/  SYNCS.PHASECHK.TRANS64.TRYWAIT P0, [R3+URZ+0x1d0], R0 ;  /* 0x0001d000030075a7 */ /* 0x000ee400080011ff */
[----:B--23--:R-:W-:Y:S05]  /*5bc0*/  @!P0 BRA `(.L_x_108) ;  /* 0x0000002800cc8947 */ /* 0x00cfea0003800000 */
.L_x_203:
[----:B------:R-:W1:Y:S01]  /*5bd0*/  LDS.128 R4, [R4+0x260] ;  /* 0x0002600004047984 */ /* 0x000e620000000c00 */
[----:B------:R-:W-:Y:S01]  /*5be0*/  UISETP.GE.AND UP0, UPT, UR40, 0x1, UPT ;  /* 0x000000012800788c */ /* 0x000fe2000bf06270 */
[----:B------:R-:W-:Y:S01]  /*5bf0*/  @!PT LDS RZ, [RZ] ;  /* 0x00000000fffff984 */ /* 0x000fe20000000800 */
[----:B------:R-:W-:Y:S01]  /*5c00*/  @!PT LDS RZ, [RZ] ;  /* 0x00000000fffff984 */ /* 0x000fe20000000800 */
[----:B------:R-:W-:Y:S01]  /*5c10*/  @!PT LDS RZ, [RZ] ;  /* 0x00000000fffff984 */ /* 0x000fe20000000800 */
[----:B------:R-:W-:Y:S01]  /*5c20*/  @!PT LDS RZ, [RZ] ;  /* 0x00000000fffff984 */ /* 0x000fe20000000800 */
[----:B------:R2:W-:Y:S06]  /*5c30*/  MEMBAR.ALL.CTA ;  /* 0x0000000000007992 */ /* 0x0005ec0000008000 */
[----:B--2---:R-:W2:Y:S01]  /*5c40*/  FENCE.VIEW.ASYNC.S ;  /* 0x00000000000073c6 */ /* 0x004ea20000000000 */
[----:B-1----:R-:W-:Y:S11]  /*5c50*/  LOP3.LUT P0, RZ, R6, 0x1, RZ, 0xc0, !PT ;  /* 0x0000000106ff7812 */ /* 0x002ff6000780c0ff */
[----:B------:R-:W-:Y:S02]  /*5c60*/  @!UPT UIADD3 URZ, UPT, UPT, URZ, URZ, URZ ;  /* 0x000000fffffff290 */ /* 0x000fe4000fffe0ff */
[----:B--2---:R-:W-:Y:S01]  /*5c70*/  VOTEU.ANY UP1, P0 ;  /* 0x0000000000ff7886 */ /* 0x004fe20000020100 */
[----:B------:R-:W-:Y:S01]  /*5c80*/  PLOP3.LUT P0, PT, PT, PT, UP1, 0x80, 0x8 ;  /* 0x000000000008781c */ /* 0x000fe20003f0f018 */
[----:B------:R-:W-:Y:S11]  /*5c90*/  UP2UR UR47, UPR, URZ, 0x2 ;  /* 0x00000002ff2f7883 */ /* 0x000ff60008000000 */
[----:B------:R-:W-:Y:S01]  /*5ca0*/  @!UPT UIADD3 URZ, UPT, UPT, URZ, URZ, URZ ;  /* 0x000000fffffff290 */ /* 0x000fe2000fffe0ff */
[----:B---3--:R-:W-:Y:S02]  /*5cb0*/  @P0 SHF.R.U32.HI R0, RZ, 0x10, R5 ;  /* 0x00000010ff000819 */ /* 0x008fe40000011605 */
        /* <DEDUP_REMOVED lines=12> */
[----:B------:R-:W2:Y:S01]  /*5d80*/  LDCU UR12, c[0x0][0xb20] ;  /* 0x00016400ff0c77ac */ /* 0x000ea20008000800 */
[----:B------:R-:W-:Y:S02]  /*5d90*/  UIMAD.WIDE.U32 UR4, UR49, UR55, URZ ;  /* 0x00000037310472a5 */ /* 0x000fe4000f8e00ff */
[----:B------:R-:W-:Y:S02]  /*5da0*/  UIMAD.WIDE.U32 UR6, UR50, UR52, URZ ;  /* 0x00000034320672a5 */ /* 0x000fe4000f8e00ff */
[----:B------:R-:W-:Y:S02]  /*5db0*/  UISETP.NE.AND UP0, UPT, UR54, 0x1, UPT ;  /* 0x000000013600788c */ /* 0x000fe4000bf05270 */
[----:B------:R-:W-:Y:S02]  /*5dc0*/  UIMAD.WIDE.U32 UR8, UR37, UR55, URZ ;  /* 0x00000037250872a5 */ /* 0x000fe4000f8e00ff */
[----:B------:R-:W-:Y:S02]  /*5dd0*/  UIMAD.WIDE.U32 UR10, UR38, UR52, URZ ;  /* 0x00000034260a72a5 */ /* 0x000fe4000f8e00ff */
[----:B------:R-:W-:Y:S02]  /*5de0*/  UISETP.NE.AND UP1, UPT, UR41, 0x1, UPT ;  /* 0x000000012900788c */ /* 0x000fe4000bf25270 */
[----:B------:R-:W-:Y:S01]  /*5df0*/  UISETP.NE.AND UP2, UPT, UR40, 0x1, UPT ;  /* 0x000000012800788c */ /* 0x000fe2000bf45270 */
[----:B------:R-:W-:Y:S02]  /*5e00*/  UMOV UR4, UR5 ;  /* 0x0000000500047c82 */ /* 0x000fe40008000000 */
[----:B--2---:R-:W-:Y:S03]  /*5e10*/  USHF.R.U32.HI UR5, URZ, UR12, UR4 ;  /* 0x0000000cff057299 */ /* 0x004fe60008011604 */
[----:B------:R-:W-:Y:S02]  /*5e20*/  UMOV UR4, UR7 ;  /* 0x0000000700047c82 */ /* 0x000fe40008000000 */
[----:B------:R-:W-:Y:S02]  /*5e30*/  USHF.R.U32.HI UR7, URZ, UR53, UR4 ;  /* 0x00000035ff077299 */ /* 0x000fe40008011604 */
[----:B------:R-:W-:Y:S02]  /*5e40*/  USEL UR4, UR49, UR5, !UP0 ;  /* 0x0000000531047287 */ /* 0x000fe4000c000000 */
[----:B------:R-:W-:Y:S01]  /*5e50*/  USEL UR7, UR50, UR7, !UP1 ;  /* 0x0000000732077287 */ /* 0x000fe2000c800000 */
[----:B------:R-:W-:Y:S01]  /*5e60*/  UMOV UR5, UR9 ;  /* 0x0000000900057c82 */ /* 0x000fe20008000000 */
[----:B------:R-:W-:Y:S02]  /*5e70*/  UIMAD.WIDE.U32 UR8, UR4, UR42, URZ ;  /* 0x0000002a040872a5 */ /* 0x000fe4000f8e00ff */
[----:B------:R-:W-:Y:S03]  /*5e80*/  USHF.R.U32.HI UR6, URZ, UR12, UR5 ;  /* 0x0000000cff067299 */ /* 0x000fe60008011605 */
[----:B------:R-:W-:Y:S01]  /*5e90*/  UMOV UR5, UR11 ;  /* 0x0000000b00057c82 */ /* 0x000fe20008000000 */
[----:B------:R-:W-:Y:S02]  /*5ea0*/  UIMAD.WIDE.U32 UR10, UR7, UR42, URZ ;  /* 0x0000002a070a72a5 */ /* 0x000fe4000f8e00ff */
[----:B------:R-:W-:Y:S02]  /*5eb0*/  USHF.R.U32.HI UR12, URZ, UR53, UR5 ;  /* 0x00000035ff0c7299 */ /* 0x000fe40008011605 */
[----:B------:R-:W-:Y:S01]  /*5ec0*/  USEL UR6, UR37, UR6, !UP0 ;  /* 0x0000000625067287 */ /* 0x000fe2000c000000 */
[----:B------:R-:W-:Y:S02]  /*5ed0*/  UMOV UR5, UR9 ;  /* 0x0000000900057c82 */ /* 0x000fe40008000000 */
[----:B------:R-:W-:Y:S01]  /*5ee0*/  UMOV UR10, UR11 ;  /* 0x0000000b000a7c82 */ /* 0x000fe20008000000 */
[----:B------:R-:W-:Y:S02]  /*5ef0*/  @UP2 USHF.R.U32.HI UR4, URZ, UR43, UR5 ;  /* 0x0000002bff042299 */ /* 0x000fe40008011605 */
[----:B------:R-:W-:Y:S02]  /*5f00*/  @UP2 USHF.R.U32.HI UR7, URZ, UR43, UR10 ;  /* 0x0000002bff072299 */ /* 0x000fe4000801160a */
[----:B------:R-:W-:Y:S02]  /*5f10*/  UIMAD UR4, UR40, UR4, URZ ;  /* 0x00000004280472a4 */ /* 0x000fe4000f8e02ff */
[----:B------:R-:W-:Y:S02]  /*5f20*/  UIMAD.WIDE.U32 UR10, UR6, UR42, URZ ;  /* 0x0000002a060a72a5 */ /* 0x000fe4000f8e00ff */
[----:B------:R-:W-:Y:S02]  /*5f30*/  USEL UR5, UR38, UR12, !UP1 ;  /* 0x0000000c26057287 */ /* 0x000fe4000c800000 */
[----:B------:R-:W-:Y:S02]  /*5f40*/  UIMAD UR8, UR40, UR7, URZ ;  /* 0x00000007280872a4 */ /* 0x000fe4000f8e02ff */
[----:B------:R-:W-:Y:S03]  /*5f50*/  UISETP.GE.AND UP0, UPT, UR6, UR4, UPT ;  /* 0x000000040600728c */ /* 0x000fe6000bf06270 */
[----:B------:R-:W-:Y:S01]  /*5f60*/  UMOV UR4, UR11 ;  /* 0x0000000b00047c82 */ /* 0x000fe20008000000 */
[----:B------:R-:W-:Y:S02]  /*5f70*/  UISETP.GE.OR UP0, UPT, UR5, UR8, UP0 ;  /* 0x000000080500728c */ /* 0x000fe40008706670 */
[----:B------:R-:W-:Y:S02]  /*5f80*/  USHF.R.U32.HI UR4, URZ, UR43, UR4 ;  /* 0x0000002bff047299 */ /* 0x000fe40008011604 */
[----:B------:R-:W-:Y:S02]  /*5f90*/  UIMAD.WIDE.U32 UR8, UR5, UR42, URZ ;  /* 0x0000002a050872a5 */ /* 0x000fe4000f8e00ff */
[----:B------:R-:W-:Y:S02]  /*5fa0*/  USEL UR11, UR6, UR4, !UP2 ;  /* 0x00000004060b7287 */ /* 0x000fe4000d000000 */
[----:B------:R-:W-:Y:S02]  /*5fb0*/  UIADD3 UR8, UPT, UPT, -UR5, URZ, URZ ;  /* 0x000000ff05087290 */ /* 0x000fe4000fffe1ff */
[----:B------:R-:W-:Y:S01]  /*5fc0*/  UIADD3 UR10, UPT, UPT, -UR11, URZ, URZ ;  /* 0x000000ff0b0a7290 */ /* 0x000fe2000fffe1ff */
[----:B------:R-:W-:Y:S01]  /*5fd0*/  @!UP0 UMOV UR4, UR9 ;  /* 0x0000000900048c82 */ /* 0x000fe20008000000 */
[----:B------:R-:W-:Y:S02]  /*5fe0*/  UIADD3 UR9, UPT, UPT, -UR6, URZ, URZ ;  /* 0x000000ff06097290 */ /* 0x000fe4000fffe1ff */
[----:B------:R-:W-:Y:S02]  /*5ff0*/  @!UP0 USHF.R.U32.HI UR4, URZ, UR43, UR4 ;  /* 0x0000002bff048299 */ /* 0x000fe40008011604 */
[----:B------:R-:W-:Y:S02]  /*6000*/  UIMAD UR10, UR40, UR10, UR6 ;  /* 0x0000000a280a72a4 */ /* 0x000fe4000f8e0206 */
[----:B------:R-:W-:Y:S04]  /*6010*/  @!UP0 USEL UR4, UR5, UR4, !UP2 ;  /* 0x0000000405048287 */ /* 0x000fe8000d000000 */
[----:B------:R-:W-:Y:S02]  /*6020*/  @!UP0 UIMAD UR10, UR7, UR10, UR4 ;  /* 0x0000000a070a82a4 */ /* 0x000fe4000f8e0204 */
[----:B------:R-:W-:Y:S02]  /*6030*/  @!UP0 UIADD3 UR11, UPT, UPT, UR11, -UR4, URZ ;  /* 0x800000040b0b8290 */ /* 0x000fe4000fffe0ff */
[----:B------:R-:W-:Y:S02]  /*6040*/  UIMAD UR7, UR41, UR8, UR38 ;  /* 0x00000008290772a4 */ /* 0x000fe4000f8e0226 */
[----:B------:R-:W-:Y:S02]  /*6050*/  @!UP0 UIMAD UR6, UR11, UR40, UR5 ;  /* 0x000000280b0682a4 */ /* 0x000fe4000f8e0205 */
[----:B------:R-:W-:Y:S01]  /*6060*/  UIMAD UR4, UR54, UR9, UR37 ;  /* 0x00000009360472a4 */ /* 0x000fe2000f8e0225 */
[----:B------:R-:W-:Y:S02]  /*6070*/  @!UP0 UMOV UR5, UR10 ;  /* 0x0000000a00058c82 */ /* 0x000fe40008000000 */
[----:B------:R-:W-:Y:S02]  /*6080*/  UIMAD UR38, UR5, UR41, UR7 ;  /* 0x00000029052672a4 */ /* 0x000fe4000f8e0207 */
[----:B------:R-:W-:Y:S11]  /*6090*/  UIMAD UR37, UR6, UR54, UR4 ;  /* 0x00000036062572a4 */ /* 0x000ff6000f8e0204 */
[----:B------:R-:W-:Y:S01]  /*60a0*/  @!UPT UIADD3 URZ, UPT, UPT, URZ, URZ, URZ ;  /* 0x000000fffffff290 */ /* 0x000fe2000fffe0ff */
.L_x_109:
[----:B------:R-:W-:Y:S01]  /*60b0*/  UISETP.NE.AND UP0, UPT, UR39, 0x1, UPT ;  /* 0x000000012700788c */ /* 0x000fe2000bf05270 */
[----:B------:R-:W-:Y:S10]  /*60c0*/  IADD3 R81, PT, PT, R81, 0x1, RZ ;  /* 0x0000000151517810 */ /* 0x000ff40007ffe0ff */
[----:B------:R-:W2:Y:S01]  /*60d0*/  @!UP0 LDCU.128 UR12, c[0x0][0xb10] ;  /* 0x00016200ff0c87ac */ /* 0x000ea20008000c00 */
[----:B------:R-:W3:Y:S01]  /*60e0*/  @!UP0 LDCU UR5, c[0x0][0xb0c] ;  /* 0x00016180ff0587ac */ /* 0x000ee20008000800 */
[----:B------:R-:W4:Y:S01]  /*60f0*/  @!UP0 LDCU UR10, c[0x0][0xb20] ;  /* 0x00016400ff0a87ac */ /* 0x000f220008000800 */
[----:B--2---:R-:W-:Y:S02]  /*6100*/  UIMAD.WIDE.U32 UR8, UR38, UR12, URZ ;  /* 0x0000000c260872a5 */ /* 0x004fe4000f8e00ff */
[----:B------:R-:W-:Y:S02]  /*6110*/  UIMAD.WIDE.U32 UR6, UR37, UR15, URZ ;  /* 0x0000000f250672a5 */ /* 0x000fe4000f8e00ff */
[----:B------:R-:W-:Y:S03]  /*6120*/  @!UP0 UISETP.NE.AND UP1, UPT, UR14, 0x1, UPT ;  /* 0x000000010e00888c */ /* 0x000fe6000bf25270 */
[----:B------:R-:W-:Y:S01]  /*6130*/  @!UP0 UMOV UR4, UR9 ;  /* 0x0000000900048c82 */ /* 0x000fe20008000000 */
[----:B---3--:R-:W-:Y:S02]  /*6140*/  @!UP0 UISETP.NE.AND UP2, UPT, UR5, 0x1, UPT ;  /* 0x000000010500888c */ /* 0x008fe4000bf45270 */
[----:B------:R-:W-:Y:S01]  /*6150*/  @!UP0 USHF.R.U32.HI UR4, URZ, UR13, UR4 ;  /* 0x0000000dff048299 */ /* 0x000fe20008011604 */
[----:B------:R-:W-:Y:S02]  /*6160*/  @!UP0 UMOV UR6, UR7 ;  /* 0x0000000700068c82 */ /* 0x000fe40008000000 */
[----:B----4-:R-:W-:Y:S02]  /*6170*/  @!UP0 USHF.R.U32.HI UR6, URZ, UR10, UR6 ;  /* 0x0000000aff068299 */ /* 0x010fe40008011606 */
[----:B------:R-:W-:Y:S02]  /*6180*/  @!UP0 USEL UR7, UR38, UR4, !UP2 ;  /* 0x0000000426078287 */ /* 0x000fe4000d000000 */
[----:B------:R-:W-:Y:S04]  /*6190*/  @!UP0 USEL UR6, UR37, UR6, !UP1 ;  /* 0x0000000625068287 */ /* 0x000fe8000c800000 */
[----:B------:R-:W-:Y:S02]  /*61a0*/  @!UP0 UIADD3 UR4, UPT, UPT, -UR7, UR6, URZ ;  /* 0x0000000607048290 */ /* 0x000fe4000fffe1ff */
[----:B------:R-:W-:Y:S02]  /*61b0*/  @!UP0 UIADD3 UR6, UPT, UPT, UR7, -UR6, URZ ;  /* 0x8000000607068290 */ /* 0x000fe4000fffe0ff */
[----:B------:R-:W-:Y:S02]  /*61c0*/  @!UP0 UIMAD UR38, UR4, UR5, UR38 ;  /* 0x00000005042682a4 */ /* 0x000fe4000f8e0226 */
[----:B------:R-:W-:Y:S02]  /*61d0*/  @!UP0 UIMAD UR37, UR6, UR14, UR37 ;  /* 0x0000000e062582a4 */ /* 0x000fe4000f8e0225 */
[----:B------:R-:W-:Y:S09]  /*61e0*/  ULOP3.LUT UP0, URZ, UR56, 0x1b0, URZ, 0xc0, !UPT ;  /* 0x000001b038ff7892 */ /* 0x000ff2000f80c0ff */
[----:B------:R-:W-:Y:S05]  /*61f0*/  BRA.U !UP0, `(.L_x_110) ;  /* 0x0000000108407547 */ /* 0x000fea000b800000 */
[----:B------:R-:W2:Y:S01]  /*6200*/  LDCU.64 UR8, c[0x4][0x80] ;  /* 0x01001000ff0877ac */ /* 0x000ea20008000a00 */
[----:B------:R-:W-:Y:S01]  /*6210*/  MOV R3, 0x0 ;  /* 0x0000000000037802 */ /* 0x000fe20000000f00 */
[----:B------:R-:W-:Y:S02]  /*6220*/  HFMA2 R12, -RZ, RZ, 0, 5.9604644775390625e-08 ;  /* 0x00000001ff0c7431 */ /* 0x000fe400000001ff */
[----:B------:R-:W-:Y:S02]  /*6230*/  IMAD.MOV.U32 R8, RZ, RZ, 0x70 ;  /* 0x00000070ff087424 */ /* 0x000fe400078e00ff */
[----:B------:R-:W-:Y:S01]  /*6240*/  IMAD.MOV.U32 R13, RZ, RZ, RZ ;  /* 0x000000ffff0d7224 */ /* 0x000fe200078e00ff */
[----:B------:R-:W3:Y:S01]  /*6250*/  LDCU.64 UR6, c[0x4][0x88] ;  /* 0x01001100ff0677ac */ /* 0x000ee20008000a00 */
[----:B------:R-:W4:Y:S01]  /*6260*/  LDC.64 R2, c[0x4][R3] ;  /* 0x0100000003027b82 */ /* 0x000f220000000a00 */
[----:B------:R-:W1:Y:S01]  /*6270*/  LDCU.64 UR4, c[0x4][0x8] ;  /* 0x01000100ff0477ac */ /* 0x000e620008000a00 */
[----:B--2---:R-:W-:Y:S01]  /*6280*/  MOV R5, UR9 ;  /* 0x0000000900057c02 */ /* 0x004fe20008000f00 */
[----:B------:R-:W-:Y:S01]  /*6290*/  IMAD.U32 R4, RZ, RZ, UR8 ;  /* 0x00000008ff047e24 */ /* 0x000fe2000f8e00ff */
[----:B---3--:R-:W-:Y:S01]  /*62a0*/  MOV R7, UR7 ;  /* 0x0000000700077c02 */ /* 0x008fe20008000f00 */
[----:B------:R-:W-:Y:S01]  /*62b0*/  IMAD.U32 R6, RZ, RZ, UR6 ;  /* 0x00000006ff067e24 */ /* 0x000fe2000f8e00ff */
[----:B-1----:R-:W-:Y:S01]  /*62c0*/  MOV R11, UR5 ;  /* 0x00000005000b7c02 */ /* 0x002fe20008000f00 */
[----:B------:R-:W-:Y:S02]  /*62d0*/  IMAD.U32 R10, RZ, RZ, UR4 ;  /* 0x00000004ff0a7e24 */ /* 0x000fe4000f8e00ff */
[----:B------:R-:W-:Y:S07]  /*62e0*/  LEPC R20, `(.L_x_110) ;  /* 0x000000001014794e */ /* 0x000fee0000000000 */
[----:B----45:R-:W-:Y:S05]  /*62f0*/  CALL.ABS.NOINC R2 ;  /* 0x0000000002007343 */ /* 0x030fea0003c00000 */
.L_x_110:
[----:B------:R-:W-:Y:S01]  /*6300*/  LOP3.LUT P0, RZ, R85, 0x1b0, RZ, 0xc0, !PT ;  /* 0x000001b055ff7812 */ /* 0x000fe2000780c0ff */
[----:B------:R-:W-:Y:S11]  /*6310*/  BSSY.RECONVERGENT B6, `(.L_x_111) ;  /* 0x0000013000067945 */ /* 0x000ff60003800200 */
[----:B------:R-:W-:Y:S01]  /*6320*/  @!UPT UIADD3 URZ, UPT, UPT, URZ, URZ, URZ ;  /* 0x000000fffffff290 */ /* 0x000fe2000fffe0ff */
[----:B------:R-:W-:Y:S05]  /*6330*/  @!P0 BRA `(.L_x_112) ;  /* 0x0000000000408947 */ /* 0x000fea0003800000 */
        /* <DEDUP_REMOVED lines=16> */
.L_x_112:
[----:B------:R-:W-:Y:S05]  /*6440*/  BSYNC.RECONVERGENT B6 ;  /* 0x0000000000067941 */ /* 0x000fea0003800200 */
.L_x_111:
[----:B------:R-:W-:Y:S01]  /*6450*/  ISETP.NE.U32.AND P3, PT, R74, RZ, PT ;  /* 0x000000ff4a00720c */ /* 0x000fe20003f65070 */
[----:B------:R-:W-:Y:S01]  /*6460*/  UISETP.NE.AND UP1, UPT, UR61, URZ, UPT ;  /* 0x000000ff3d00728c */ /* 0x000fe2000bf25270 */
[----:B------:R-:W-:Y:S02]  /*6470*/  ISETP.NE.U32.AND P4, PT, R70, RZ, PT ;  /* 0x000000ff4600720c */ /* 0x000fe40003f85070 */
[----:B------:R-:W-:Y:S02]  /*6480*/  ISETP.NE.AND.EX P3, PT, R75, RZ, PT, P3 ;  /* 0x000000ff4b00720c */ /* 0x000fe40003f65330 */
[----:B------:R-:W-:Y:S02]  /*6490*/  PLOP3.LUT P1, PT, PT, PT, PT, 0x8, 0x80 ;  /* 0x000000000080781c */ /* 0x000fe40003f2e170 */
[----:B------:R-:W-:Y:S02]  /*64a0*/  PLOP3.LUT P0, PT, PT, PT, UP1, 0x80, 0x8 ;  /* 0x000000000008781c */ /* 0x000fe40003f0f018 */
[----:B------:R-:W-:Y:S02]  /*64b0*/  ISETP.NE.AND.EX P4, PT, R71, RZ, PT, P4 ;  /* 0x000000ff4700720c */ /* 0x000fe40003f85340 */
[----:B------:R-:W2:Y:S09]  /*64c0*/  @UP1 LDCU.64 UR4, c[0x0][0x888] ;  /* 0x00011100ff0417ac */ /* 0x000eb20008000a00 */
[----:B------:R-:W-:Y:S01]  /*64d0*/  @P0 PLOP3.LUT P1, PT, P3, PT, PT, 0x80, 0x8 ;  /* 0x000000000008081c */ /* 0x000fe20001f2f070 */
[----:B--2---:R-:W-:Y:S04]  /*64e0*/  @UP1 UISETP.NE.U32.AND UP0, UPT, UR4, URZ, UPT ;  /* 0x000000ff0400128c */ /* 0x004fe8000bf05070 */
[----:B------:R-:W-:Y:S04]  /*64f0*/  @UP1 UISETP.NE.AND.EX UP0, UPT, UR5, URZ, UPT, UP0 ;  /* 0x000000ff0500128c */ /* 0x000fe8000bf05300 */
[----:B------:R-:W-:Y:S01]  /*6500*/  @UP1 USEL UR4, URZ, 0xffffffff, UP0 ;  /* 0xffffffffff041887 */ /* 0x000fe20008000000 */
[----:B------:R-:W-:Y:S11]  /*6510*/  @!P3 BRA `(.L_x_113) ;  /* 0x000000000030b947 */ /* 0x000ff60003800000 */
        /* <DEDUP_REMOVED lines=12> */
.L_x_113:
[----:B------:R-:W-:Y:S05]  /*65e0*/  @!P4 BRA `(.L_x_114) ;  /* 0x000000000024c947 */ /* 0x000fea0003800000 */
[----:B------:R-:W-:Y:S01]  /*65f0*/  ISETP.NE.U32.AND P2, PT, R68, RZ, PT ;  /* 0x000000ff4400720c */ /* 0x000fe20003f45070 */
[----:B------:R-:W2:Y:S03]  /*6600*/  LDCU.64 UR6, c[0x0][0x358] ;  /* 0x00006b00ff0677ac */ /* 0x000ea60008000a00 */
[----:B------:R-:W-:Y:S11]  /*6610*/  ISETP.NE.AND.EX P2, PT, R69, RZ, PT, P2 ;  /* 0x000000ff4500720c */ /* 0x000ff60003f45320 */
[----:B------:R-:W-:Y:S02]  /*6620*/  @!UPT UIADD3 URZ, UPT, UPT, URZ, URZ, URZ ;  /* 0x000000fffffff290 */ /* 0x000fe4000fffe0ff */
[----:B------:R-:W4:Y:S01]  /*6630*/  @P2 LDC.64 R2, c[0x0][0x8a8] ;  /* 0x00022a00ff022b82 */ /* 0x000f220000000a00 */
[----:B-1----:R-:W-:Y:S04]  /*6640*/  @P2 IMAD R0, R70, UR36, RZ ;  /* 0x0000002446002c24 */ /* 0x002fe8000f8e02ff */
[----:B----4-:R-:W-:Y:S05]  /*6650*/  @P2 IMAD.WIDE R2, R0, 0x4, R2 ;  /* 0x0000000400022825 */ /* 0x010fea00078e0202 */
[----:B--2--5:R2:W5:Y:S02]  /*6660*/  @P2 LDG.E R38, desc[UR6][R2.64] ;  /* 0x0000000602262981 */ /* 0x024564000c1e1900 */
[----:B--2---:R-:W4:Y:S02]  /*6670*/  @!P2 LDC R38, c[0x0][0x8a0] ;  /* 0x00022800ff26ab82 */ /* 0x004f240000000800 */
.L_x_114:
[----:B---3-5:R-:W-:Y:S01]  /*6680*/  @P0 FSETP.NEU.AND P4, PT, R39, RZ, PT ;  /* 0x000000ff2700020b */ /* 0x028fe20003f8d000 */
[----:B-1----:R-:W-:Y:S01]  /*6690*/  IMAD.U32 R0, RZ, RZ, UR4 ;  /* 0x00000004ff007e24 */ /* 0x002fe2000f8e00ff */
[----:B------:R-:W-:Y:S01]  /*66a0*/  @P0 LOP3.LUT P2, RZ, R79, 0xff, RZ, 0xc0, !PT ;  /* 0x000000ff4fff0812 */ /* 0x000fe2000784c0ff */
[----:B------:R-:W-:Y:S01]  /*66b0*/  BSSY B1, `(.L_x_115) ;  /* 0x0000039000017945 */ /* 0x000fe20003800000 */
[----:B------:R-:W-:Y:S02]  /*66c0*/  @P0 SEL R2, RZ, 0xffffffff, P4 ;  /* 0xffffffffff020807 */ /* 0x000fe40002000000 */
[----:B------:R-:W-:Y:S02]  /*66d0*/  CS2R R66, SRZ ;  /* 0x0000000000427805 */ /* 0x000fe4000001ff00 */
[----:B------:R-:W-:Y:S02]  /*66e0*/  LEA R22, R36, UR44, 0x3 ;  /* 0x0000002c24167c11 */ /* 0x000fe4000f8e18ff */
[----:B------:R-:W-:Y:S02]  /*66f0*/  CS2R R64, SRZ ;  /* 0x0000000000407805 */ /* 0x000fe4000001ff00 */
[----:B------:R-:W-:Y:S02]  /*6700*/  @P1 SEL R2, R0, R2, !P2 ;  /* 0x0000000200021207 */ /* 0x000fe40005000000 */
[----:B------:R-:W-:Y:S02]  /*6710*/  CS2R R18, SRZ ;  /* 0x0000000000127805 */ /* 0x000fe4000001ff00 */
[----:B------:R-:W-:Y:S02]  /*6720*/  SHF.L.U32 R3, R84, 0x1f, RZ ;  /* 0x0000001f54037819 */ /* 0x000fe400000006ff */
[----:B------:R-:W-:Y:S02]  /*6730*/  CS2R R16, SRZ ;  /* 0x0000000000107805 */ /* 0x000fe4000001ff00 */
[----:B------:R-:W-:Y:S02]  /*6740*/  @P0 LOP3.LUT R2, R2, 0x1, RZ, 0xc0, !PT ;  /* 0x0000000102020812 */ /* 0x000fe400078ec0ff */
[----:B------:R-:W-:Y:S02]  /*6750*/  PLOP3.LUT P5, PT, PT, PT, PT, 0x8, 0x80 ;  /* 0x000000000080781c */ /* 0x000fe40003fae170 */
[----:B------:R-:W-:Y:S02]  /*6760*/  ISETP.NE.U32.OR P1, PT, R2, 0x1, !P0 ;  /* 0x000000010200780c */ /* 0x000fe40004725470 */
[----:B------:R-:W-:Y:S11]  /*6770*/  LEA.HI R2, R36, R36, RZ, 0x1 ;  /* 0x0000002424027211 */ /* 0x000ff600078f08ff */
[----:B------:R-:W-:Y:S04]  /*6780*/  @P1 SHF.L.U32 R0, R82, 0x1f, RZ ;  /* 0x0000001f52001819 */ /* 0x000fe800000006ff */
[----:B------:R1:W2:Y:S01]  /*6790*/  @P1 SYNCS.PHASECHK.TRANS64.TRYWAIT P0, [UR44+0x1b0], R0 ;  /* 0x0001b000ff0015a7 */ /* 0x0002a2000800112c */
[----:B------:R3:W3:Y:S01]  /*67a0*/  SYNCS.PHASECHK.TRANS64.TRYWAIT P4, [R22+URZ+0x1f0], R3 ;  /* 0x0001f003160075a7 */ /* 0x0006e200080811ff */
[C---:B-1----:R-:W-:Y:S01]  /*67b0*/  IMAD.SHL.U32 R0, R2.reuse, 0x20, RZ ;  /* 0x0000002002007824 */ /* 0x042fe200078e00ff */
[----:B------:R-:W-:Y:S04]  /*67c0*/  LOP3.LUT R2, R2, 0xffe, RZ, 0xc0, !PT ;  /* 0x00000ffe02027812 */ /* 0x000fe800078ec0ff */
[----:B------:R-:W-:Y:S01]  /*67d0*/  LOP3.LUT R0, R0, 0xffffffc0, RZ, 0xc0, !PT ;  /* 0xffffffc000007812 */ /* 0x000fe200078ec0ff */
[----:B------:R-:W-:Y:S04]  /*67e0*/  IMAD.IADD R2, R36, 0x1, -R2 ;  /* 0x0000000124027824 */ /* 0x000fe800078e0a02 */
[----:B------:R-:W-:Y:S04]  /*67f0*/  IMAD.IADD R0, R37, 0x1, R0 ;  /* 0x0000000125007824 */ /* 0x000fe800078e0200 */
[----:B------:R-:W-:Y:S01]  /*6800*/  IMAD R2, R2, 0x100000, R0 ;  /* 0x0010000002027824 */ /* 0x000fe200078e0200 */
[----:B--2---:R-:W-:Y:S01]  /*6810*/  @P1 PLOP3.LUT P5, PT, P0, PT, PT, 0x8, 0x80 ;  /* 0x000000000080181c */ /* 0x004fe200007ae170 */
[----:B------:R-:W-:Y:S01]  /*6820*/  @!UPT UIADD3 URZ, UPT, UPT, URZ, URZ, URZ ;  /* 0x000000fffffff290 */ /* 0x000fe2000fffe0ff */
[----:B---3--:R-:W-:Y:S11]  /*6830*/  @!P1 BRA `(.L_x_116) ;  /* 0x0000000000809947 */ /* 0x008ff60003800000 */
[----:B------:R-:W-:Y:S01]  /*6840*/  ISETP.NE.U32.AND P0, PT, RZ, UR58, PT ;  /* 0x0000003aff007c0c */ /* 0x000fe2000bf05070 */
[----:B------:R-:W-:Y:S01]  /*6850*/  BSSY B0, `(.L_x_117) ;  /* 0x0000012000007945 */ /* 0x000fe20003800000 */
[----:B------:R-:W-:Y:S02]  /*6860*/  FSETP.NEU.AND P2, PT, R39, RZ, PT ;  /* 0x000000ff2700720b */ /* 0x000fe40003f4d000 */
[----:B------:R-:W-:Y:S02]  /*6870*/  CS2R R18, SRZ ;  /* 0x0000000000127805 */ /* 0x000fe4000001ff00 */
[----:B------:R-:W-:Y:S02]  /*6880*/  ISETP.NE.AND.EX P0, PT, RZ, UR59, PT, P0 ;  /* 0x0000003bff007c0c */ /* 0x000fe4000bf05300 */
[----:B------:R-:W-:Y:S02]  /*6890*/  CS2R R16, SRZ ;  /* 0x0000000000107805 */ /* 0x000fe4000001ff00 */
[----:B------:R-:W-:Y:S02]  /*68a0*/  LOP3.LUT P1, RZ, R79, 0xff, RZ, 0xc0, !PT ;  /* 0x000000ff4fff7812 */ /* 0x000fe4000782c0ff */
[----:B------:R-:W-:Y:S02]  /*68b0*/  CS2R R66, SRZ ;  /* 0x0000000000427805 */ /* 0x000fe4000001ff00 */
[----:B------:R-:W-:Y:S02]  /*68c0*/  SEL R0, RZ, 0xffffffff, P2 ;  /* 0xffffffffff007807 */ /* 0x000fe40001000000 */
[----:B------:R-:W-:Y:S02]  /*68d0*/  CS2R R64, SRZ ;  /* 0x0000000000407805 */ /* 0x000fe4000001ff00 */
[----:B------:R-:W-:Y:S04]  /*68e0*/  SEL R4, RZ, 0xffffffff, P0 ;  /* 0xffffffffff047807 */ /* 0x000fe80000000000 */
[----:B------:R-:W-:Y:S04]  /*68f0*/  @P3 SEL R0, R4, R0, !P1 ;  /* 0x0000000004003207 */ /* 0x000fe80004800000 */
[----:B------:R-:W-:Y:S04]  /*6900*/  LOP3.LUT R0, R0, 0x1, RZ, 0xc0, !PT ;  /* 0x0000000100007812 */ /* 0x000fe800078ec0ff */
[----:B------:R-:W-:Y:S01]  /*6910*/  ISETP.NE.U32.AND P0, PT, R0, 0x1, PT ;  /* 0x000000010000780c */ /* 0x000fe20003f05070 */
[----:B------:R-:W-:Y:S01]  /*6920*/  @!UPT UIADD3 URZ, UPT, UPT, URZ, URZ, URZ ;  /* 0x000000fffffff290 */ /* 0x000fe2000fffe0ff */
[----:B------:R-:W-:Y:S11]  /*6930*/  @!P5 BRA `(.L_x_118) ;  /* 0x00000000000cd947 */ /* 0x000ff60003800000 */
[----:B------:R-:W-:Y:S04]  /*6940*/  SHF.L.U32 R4, R82, 0x1f, RZ ;  /* 0x0000001f52047819 */ /* 0x000fe800000006ff */
[----:B------:R-:W1:Y:S02]  /*6950*/  SYNCS.PHASECHK.TRANS64.TRYWAIT P1, [UR44+0x1b0], R4 ;  /* 0x0001b004ff0075a7 */ /* 0x000e64000802112c */
[----:B-1----:R-:W-:Y:S05]  /*6960*/  @!P1 BRA `(.L_x_119) ;  /* 0x0000001c00789947 */ /* 0x002fea0003800000 */
.L_x_118:
[----:B------:R-:W-:Y:S05]  /*6970*/  BSYNC B0 ;  /* 0x0000000000007941 */ /* 0x000fea0003800000 */
.L_x_117:
[----:B------:R2:W3:Y:S01]  /*6980*/  @P0 LDS.128 R16, [R78+UR44+0x400] ;  /* 0x0004002c4e100984 */ /* 0x0004e20008000c00 */
[----:B------:R-:W-:Y:S01]  /*6990*/  UIADD3 UR4, UPT, UPT, UR44, 0x1b8, URZ ;  /* 0x000001b82c047890 */ /* 0x000fe2000fffe0ff */
[----:B------:R-:W-:Y:S02]  /*69a0*/  LOP3.LUT R82, R82, 0x1, RZ, 0x3c, !PT ;  /* 0x0000000152527812 */ /* 0x000fe400078e3cff */
[----:B------:R2:W1:Y:S01]  /*69b0*/  @P0 LDS.128 R64, [R77+0x10] ;  /* 0x000010004d400984 */ /* 0x0004620000000c00 */
[----:B------:R-:W-:Y:S01]  /*69c0*/  UPRMT UR4, UR48, 0x654, UR4 ;  /* 0x0000065430047896 */ /* 0x000fe20008000004 */
[----:B------:R-:W-:Y:S01]  /*69d0*/  @!PT LDS RZ, [RZ] ;  /* 0x00000000fffff984 */ /* 0x000fe20000000800 */
[----:B------:R-:W-:Y:S01]  /*69e0*/  @!PT LDS RZ, [RZ] ;  /* 0x00000000fffff984 */ /* 0x000fe20000000800 */
[----:B------:R-:W-:Y:S01]  /*69f0*/  @!PT LDS RZ, [RZ] ;  /* 0x00000000fffff984 */ /* 0x000fe20000000800 */
[----:B------:R-:W-:Y:S01]  /*6a00*/  @!PT LDS RZ, [RZ] ;  /* 0x00000000fffff984 */ /* 0x000fe20000000800 */
[----:B------:R5:W-:Y:S06]  /*6a10*/  MEMBAR.ALL.CTA ;  /* 0x0000000000007992 */ /* 0x000bec0000008000 */
[----:B-----5:R-:W5:Y:S02]  /*6a20*/  FENCE.VIEW.ASYNC.S ;  /* 0x00000000000073c6 */ /* 0x020f640000000000 */
[----:B-----5:R-:W-:Y:S03]  /*6a30*/  SYNCS.ARRIVE.TRANS64.RED.A1T0 RZ, [UR4], RZ ;  /* 0x000000ffffff79a7 */ /* 0x020fe60008100404 */
.L_x_116:
[----:B------:R-:W-:Y:S05]  /*6a40*/  BSYNC B1 ;  /* 0x0000000000017941 */ /* 0x000fea0003800000 */
.L_x_115:
[----:B-1----:R-:W-:Y:S04]  /*6a50*/  SHF.R.U32.HI R0, RZ, 0x15, R2 ;  /* 0x00000015ff007819 */ /* 0x002fe80000011602 */
[----:B------:R-:W-:Y:S01]  /*6a60*/  LOP3.LUT P0, RZ, R0, 0x3, R80, 0x48, !PT ;  /* 0x0000000300ff7812 */ /* 0x000fe20007804850 */
[----:B------:R-:W-:Y:S01]  /*6a70*/  @!UPT UIADD3 URZ, UPT, UPT, URZ, URZ, URZ ;  /* 0x000000fffffff290 */ /* 0x000fe2000fffe0ff */
[----:B------:R-:W-:Y:S11]  /*6a80*/  @P4 BRA `(.L_x_120) ;  /* 0x0000000000084947 */ /* 0x000ff60003800000 */
[----:B------:R-:W1:Y:S02]  /*6a90*/  SYNCS.PHASECHK.TRANS64.TRYWAIT P1, [R22+URZ+0x1f0], R3 ;  /* 0x0001f003160075a7 */ /* 0x000e6400080211ff */
[----:B-1----:R-:W-:Y:S05]  /*6aa0*/  @!P1 BRA `(.L_x_121) ;  /* 0x0000001c00409947 */ /* 0x002fea0003800000 */
.L_x_120:
[----:B------:R-:W-:Y:S05]  /*6ab0*/  @!P0 BRA `(.L_x_122) ;  /* 0x0000000000408947 */ /* 0x000fea0003800000 */
[----:B------:R-:W1:Y:S01]  /*6ac0*/  LDCU.64 UR8, c[0x4][0x70] ;  /* 0x01000e00ff0877ac */ /* 0x000e620008000a00 */
[----:B------:R-:W-:Y:S01]  /*6ad0*/  MOV R15, 0x0 ;  /* 0x00000000000f7802 */ /* 0x000fe20000000f00 */
[----:B------:R-:W-:Y:S02]  /*6ae0*/  HFMA2 R12, -RZ, RZ, 0, 5.9604644775390625e-08 ;  /* 0x00000001ff0c7431 */ /* 0x000fe400000001ff */
[----:B------:R-:W-:Y:S02]  /*6af0*/  IMAD.MOV.U32 R8, RZ, RZ, 0x192 ;  /* 0x00000192ff087424 */ /* 0x000fe400078e00ff */
[----:B------:R-:W-:Y:S01]  /*6b00*/  IMAD.MOV.U32 R13, RZ, RZ, RZ ;  /* 0x000000ffff0d7224 */ /* 0x000fe200078e00ff */
[----:B------:R-:W5:Y:S01]  /*6b10*/  LDCU.64 UR6, c[0x4][0x78] ;  /* 0x01000f00ff0677ac */ /* 0x000f620008000a00 */
[----:B------:R-:W2:Y:S01]  /*6b20*/  LDC.64 R14, c[0x4][R15] ;  /* 0x010000000f0e7b82 */ /* 0x000ea20000000a00 */
[----:B------:R-:W3:Y:S01]  /*6b30*/  LDCU.64 UR4, c[0x4][0x10] ;  /* 0x01000200ff0477ac */ /* 0x000ee20008000a00 */
[----:B-1----:R-:W-:Y:S01]  /*6b40*/  MOV R5, UR9 ;  /* 0x0000000900057c02 */ /* 0x002fe20008000f00 */
[----:B------:R-:W-:Y:S01]  /*6b50*/  IMAD.U32 R4, RZ, RZ, UR8 ;  /* 0x00000008ff047e24 */ /* 0x000fe2000f8e00ff */
[----:B-----5:R-:W-:Y:S01]  /*6b60*/  MOV R7, UR7 ;  /* 0x0000000700077c02 */ /* 0x020fe20008000f00 */
[----:B------:R-:W-:Y:S01]  /*6b70*/  IMAD.U32 R6, RZ, RZ, UR6 ;  /* 0x00000006ff067e24 */ /* 0x000fe2000f8e00ff */
[----:B---3--:R-:W-:Y:S01]  /*6b80*/  MOV R11, UR5 ;  /* 0x00000005000b7c02 */ /* 0x008fe20008000f00 */
[----:B------:R-:W-:Y:S02]  /*6b90*/  IMAD.U32 R10, RZ, RZ, UR4 ;  /* 0x00000004ff0a7e24 */ /* 0x000fe4000f8e00ff */
[----:B------:R-:W-:Y:S07]  /*6ba0*/  LEPC R20, `(.L_x_122) ;  /* 0x000000001014794e */ /* 0x000fee0000000000 */
[----:B--2-4-:R-:W-:Y:S05]  /*6bb0*/  CALL.ABS.NOINC R14 ;  /* 0x000000000e007343 */ /* 0x014fea0003c00000 */
.L_x_122:
[----:B------:R-:W-:Y:S01]  /*6bc0*/  LOP3.LUT P0, RZ, R76, 0x60, RZ, 0xc0, !PT ;  /* 0x000000604cff7812 */ /* 0x000fe2000780c0ff */
[----:B------:R-:W-:Y:S05]  /*6bd0*/  WARPSYNC.ALL ;  /* 0x0000000000007948 */ /* 0x000fea0003800000 */
[----:B------:R-:W-:Y:S01]  /*6be0*/  R2UR UR4, R2 ;  /* 0x00000000020472ca */ /* 0x000fe200000e0000 */
[----:B------:R-:W-:Y:S01]  /*6bf0*/  BSSY.RECONVERGENT B0, `(.L_x_123) ;  /* 0x000009f000007945 */ /* 0x000fe20003800200 */
[-C--:B---3--:R-:W-:Y:S02]  /*6c00*/  F2FP.F16.E4M3.UNPACK_B R2, R16.reuse ;  /* 0x00000010ff02723e */ /* 0x088fe400020006ff */
[----:B------:R-:W-:Y:S02]  /*6c10*/  F2FP.F16.E4M3.UNPACK_B R16, R16.H1 ;  /* 0x00000010ff10723e */ /* 0x000fe400030006ff */
[----:B------:R-:W-:Y:S01]  /*6c20*/  R2UR UR5, R22 ;  /* 0x00000000160572ca */ /* 0x000fe200000e0000 */
[----:B------:R-:W-:Y:S01]  /*6c30*/  HADD2.F32 R0, -RZ, R2.H0_H0 ;  /* 0x20000002ff007230 */ /* 0x000fe20000004100 */
[-C--:B------:R-:W-:Y:S01]  /*6c40*/  F2FP.F16.E4M3.UNPACK_B R42, R17.reuse ;  /* 0x00000011ff2a723e */ /* 0x080fe200020006ff */
[--C-:B------:R-:W-:Y:S01]  /*6c50*/  HADD2.F32 R3, -RZ, R16.reuse.H0_H0 ;  /* 0x20000010ff037230 */ /* 0x100fe20000004100 */
[----:B------:R-:W-:Y:S01]  /*6c60*/  F2FP.F16.E4M3.UNPACK_B R44, R17.H1 ;  /* 0x00000011ff2c723e */ /* 0x000fe200030006ff */
[----:B------:R-:W-:Y:S01]  /*6c70*/  HADD2.F32 R40, -RZ, R16.H1_H1 ;  /* 0x30000010ff287230 */ /* 0x000fe20000004100 */
[-C--:B------:R-:W-:Y:S01]  /*6c80*/  F2FP.F16.E4M3.UNPACK_B R46, R18.reuse ;  /* 0x00000012ff2e723e */ /* 0x080fe200020006ff */
[----:B------:R-:W-:Y:S01]  /*6c90*/  HADD2.F32 R2, -RZ, R2.H1_H1 ;  /* 0x30000002ff027230 */ /* 0x000fe20000004100 */
[----:B------:R-:W-:Y:S01]  /*6ca0*/  F2FP.F16.E4M3.UNPACK_B R48, R18.H1 ;  /* 0x00000012ff30723e */ /* 0x000fe200030006ff */
[--C-:B------:R-:W-:Y:S01]  /*6cb0*/  HADD2.F32 R41, -RZ, R42.reuse.H0_H0 ;  /* 0x2000002aff297230 */ /* 0x100fe20000004100 */
[-C--:B------:R-:W-:Y:S01]  /*6cc0*/  F2FP.F16.E4M3.UNPACK_B R50, R19.reuse ;  /* 0x00000013ff32723e */ /* 0x080fe200020006ff */
[----:B------:R-:W-:Y:S01]  /*6cd0*/  HADD2.F32 R42, -RZ, R42.H1_H1 ;  /* 0x3000002aff2a7230 */ /* 0x000fe20000004100 */
[----:B------:R-:W-:Y:S01]  /*6ce0*/  F2FP.F16.E4M3.UNPACK_B R52, R19.H1 ;  /* 0x00000013ff34723e */ /* 0x000fe200030006ff */
[----:B------:R-:W-:Y:S01]  /*6cf0*/  HADD2.F32 R43, -RZ, R44.H0_H0 ;  /* 0x2000002cff2b7230 */ /* 0x000fe20000004100 */
[----:B------:R-:W-:Y:S01]  /*6d00*/  LDTM.16dp32bit_t0_t15.x32 R4, tmem[UR4] ;  /* 0x00000004000479ee */ /* 0x000fe20008a80000 */
[----:B------:R-:W1:Y:S01]  /*6d10*/  LDTM.16dp32bit_t16_t31.x32 R4, tmem[UR4+0x20] ;  /* 0x00002004000479ee */ /* 0x000e620008aa0000 */
[----:B------:R-:W-:Y:S01]  /*6d20*/  NOP ;  /* 0x0000000000007918 */ /* 0x000fe20000000000 */
[----:B------:R-:W-:Y:S01]  /*6d30*/  UIADD3 UR4, UPT, UPT, UR5, 0x210, URZ ;  /* 0x0000021005047890 */ /* 0x000fe2000fffe0ff */
[--C-:B------:R-:W-:Y:S01]  /*6d40*/  HADD2.F32 R45, -RZ, R46.reuse.H0_H0 ;  /* 0x2000002eff2d7230 */ /* 0x100fe20000004100 */
[----:B------:R-:W-:Y:S01]  /*6d50*/  F2FP.F16.E4M3.UNPACK_B R54, R64 ;  /* 0x00000040ff36723e */ /* 0x000fe200020006ff */
[----:B------:R-:W-:Y:S01]  /*6d60*/  HADD2.F32 R46, -RZ, R46.H1_H1 ;  /* 0x3000002eff2e7230 */ /* 0x000fe20000004100 */
[----:B------:R-:W-:Y:S01]  /*6d70*/  UPRMT UR4, UR48, 0x654, UR4 ;  /* 0x0000065430047896 */ /* 0x000fe20008000004 */
[--C-:B------:R-:W-:Y:S01]  /*6d80*/  HADD2.F32 R49, -RZ, R50.reuse.H0_H0 ;  /* 0x20000032ff317230 */ /* 0x100fe20000004100 */
[-C--:B------:R-:W-:Y:S01]  /*6d90*/  F2FP.F16.E4M3.UNPACK_B R58, R65.reuse ;  /* 0x00000041ff3a723e */ /* 0x080fe200020006ff */
[----:B------:R-:W-:Y:S01]  /*6da0*/  HADD2.F32 R50, -RZ, R50.H1_H1 ;  /* 0x30000032ff327230 */ /* 0x000fe20000004100 */
[----:B------:R-:W-:Y:S01]  /*6db0*/  F2FP.F16.E4M3.UNPACK_B R62, R66 ;  /* 0x00000042ff3e723e */ /* 0x000fe200020006ff */
[--C-:B------:R-:W-:Y:S01]  /*6dc0*/  HADD2.F32 R53, -RZ, R54.reuse.H0_H0 ;  /* 0x20000036ff357230 */ /* 0x100fe20000004100 */
[----:B------:R-:W-:Y:S01]  /*6dd0*/  F2FP.F16.E4M3.UNPACK_B R56, R64.H1 ;  /* 0x00000040ff38723e */ /* 0x000fe200030006ff */
[----:B------:R-:W-:Y:S01]  /*6de0*/  HADD2.F32 R54, -RZ, R54.H1_H1 ;  /* 0x30000036ff367230 */ /* 0x000fe20000004100 */
[----:B------:R-:W-:Y:S01]  /*6df0*/  F2FP.F16.E4M3.UNPACK_B R60, R65.H1 ;  /* 0x00000041ff3c723e */ /* 0x000fe200030006ff */
[----:B-1----:R-:W-:Y:S01]  /*6e00*/  SYNCS.ARRIVE.TRANS64.RED.A1T0 RZ, [UR4], RZ ;  /* 0x000000ffffff79a7 */ /* 0x002fe20008100404 */
[--C-:B------:R-:W-:Y:S01]  /*6e10*/  HADD2.F32 R57, -RZ, R58.reuse.H0_H0 ;  /* 0x2000003aff397230 */ /* 0x100fe20000004100 */
[-C--:B------:R-:W-:Y:S01]  /*6e20*/  F2FP.F16.E4M3.UNPACK_B R65, R67.reuse ;  /* 0x00000043ff41723e */ /* 0x080fe200020006ff */
[----:B------:R-:W-:Y:S01]  /*6e30*/  HADD2.F32 R58, -RZ, R58.H1_H1 ;  /* 0x3000003aff3a7230 */ /* 0x000fe20000004100 */
[----:B------:R-:W-:Y:S01]  /*6e40*/  F2FP.F16.E4M3.UNPACK_B R64, R66.H1 ;  /* 0x00000042ff40723e */ /* 0x000fe200030006ff */
[--C-:B------:R-:W-:Y:S01]  /*6e50*/  HADD2.F32 R61, -RZ, R62.reuse.H0_H0 ;  /* 0x2000003eff3d7230 */ /* 0x100fe20000004100 */
[----:B------:R-:W-:Y:S01]  /*6e60*/  F2FP.F16.E4M3.UNPACK_B R67, R67.H1 ;  /* 0x00000043ff43723e */ /* 0x000fe200030006ff */
[----:B------:R-:W-:Y:S01]  /*6e70*/  HADD2.F32 R62, -RZ, R62.H1_H1 ;  /* 0x3000003eff3e7230 */ /* 0x000fe20000004100 */
[----:B------:R-:W-:Y:S01]  /*6e80*/  IADD3 R36, PT, PT, R36, 0x1, RZ ;  /* 0x0000000124247810 */ /* 0x000fe20007ffe0ff */
[C---:B----4-:R-:W-:Y:S01]  /*6e90*/  FMUL R4, R38.reuse, R4 ;  /* 0x0000000426047220 */ /* 0x050fe20000400000 */
[C---:B------:R-:W-:Y:S01]  /*6ea0*/  FMUL R5, R38.reuse, R5 ;  /* 0x0000000526057220 */ /* 0x040fe20000400000 */
[C---:B------:R-:W-:Y:S01]  /*6eb0*/  FMUL R8, R38.reuse, R8 ;  /* 0x0000000826087220 */ /* 0x040fe20000400000 */
[C---:B------:R-:W-:Y:S01]  /*6ec0*/  FMUL R9, R38.reuse, R9 ;  /* 0x0000000926097220 */ /* 0x040fe20000400000 */
[C---:B------:R-:W-:Y:S01]  /*6ed0*/  FFMA R4, R39.reuse, R0, R4 ;  /* 0x0000000027047223 */ /* 0x040fe20000000004 */
[C---:B------:R-:W-:Y:S01]  /*6ee0*/  FFMA R5, R39.reuse, R2, R5 ;  /* 0x0000000227057223 */ /* 0x040fe20000000005 */
[C---:B------:R-:W-:Y:S01]  /*6ef0*/  FMUL R12, R38.reuse, R12 ;  /* 0x0000000c260c7220 */ /* 0x040fe20000400000 */
        /* <DEDUP_REMOVED lines=10> */
[----:B------:R-:W-:Y:S02]  /*6fa0*/  HADD2.F32 R44, -RZ, R44.H1_H1 ;  /* 0x3000002cff2c7230 */ /* 0x000fe40000004100 */
[C---:B------:R-:W-:Y:S01]  /*6fb0*/  FMUL R10, R38.reuse, R10 ;  /* 0x0000000a260a7220 */ /* 0x040fe20000400000 */
[C---:B------:R-:W-:Y:S01]  /*6fc0*/  FFMA R6, R39.reuse, R3, R6 ;  /* 0x0000000327067223 */ /* 0x040fe20000000006 */
[C---:B------:R-:W-:Y:S01]  /*6fd0*/  FFMA R7, R39.reuse, R40, R7 ;  /* 0x0000002827077223 */ /* 0x040fe20000000007 */
[C---:B------:R-:W-:Y:S01]  /*6fe0*/  FFMA R8, R39.reuse, R41, R8 ;  /* 0x0000002927087223 */ /* 0x040fe20000000008 */
[C---:B------:R-:W-:Y:S01]  /*6ff0*/  FFMA R9, R39.reuse, R42, R9 ;  /* 0x0000002a27097223 */ /* 0x040fe20000000009 */
[----:B------:R-:W-:Y:S01]  /*7000*/  FFMA R10, R39, R43, R10 ;  /* 0x0000002b270a7223 */ /* 0x000fe2000000000a */
[--C-:B------:R-:W-:Y:S01]  /*7010*/  HADD2.F32 R40, -RZ, R65.reuse.H0_H0 ;  /* 0x20000041ff287230 */ /* 0x100fe20000004100 */
[----:B------:R-:W-:Y:S01]  /*7020*/  F2FP.SATFINITE.E4M3.F32.PACK_AB_MERGE_C R86, R7, R6, RZ ;  /* 0x000000060756723e */ /* 0x000fe200048070ff */
[C---:B------:R-:W-:Y:S01]  /*7030*/  FMUL R7, R38.reuse, R24 ;  /* 0x0000001826077220 */ /* 0x040fe20000400000 */
[C---:B------:R-:W-:Y:S01]  /*7040*/  FMUL R24, R38.reuse, R29 ;  /* 0x0000001d26187220 */ /* 0x040fe20000400000 */
[C---:B------:R-:W-:Y:S01]  /*7050*/  FMUL R29, R38.reuse, R34 ;  /* 0x00000022261d7220 */ /* 0x040fe20000400000 */
[----:B------:R-:W-:Y:S02]  /*7060*/  HADD2.F32 R65, -RZ, R65.H1_H1 ;  /* 0x30000041ff417230 */ /* 0x000fe40000004100 */
[C---:B------:R-:W-:Y:S01]  /*7070*/  FMUL R11, R38.reuse, R11 ;  /* 0x0000000b260b7220 */ /* 0x040fe20000400000 */
[--C-:B------:R-:W-:Y:S02]  /*7080*/  HADD2.F32 R47, -RZ, R48.reuse.H0_H0 ;  /* 0x20000030ff2f7230 */ /* 0x100fe40000004100 */
[C---:B------:R-:W-:Y:S01]  /*7090*/  FMUL R14, R38.reuse, R14 ;  /* 0x0000000e260e7220 */ /* 0x040fe20000400000 */
[----:B------:R-:W-:Y:S02]  /*70a0*/  HADD2.F32 R48, -RZ, R48.H1_H1 ;  /* 0x30000030ff307230 */ /* 0x000fe40000004100 */
[C---:B------:R-:W-:Y:S01]  /*70b0*/  FFMA R11, R39.reuse, R44, R11 ;  /* 0x0000002c270b7223 */ /* 0x040fe2000000000b */
[C---:B------:R-:W-:Y:S01]  /*70c0*/  FFMA R12, R39.reuse, R45, R12 ;  /* 0x0000002d270c7223 */ /* 0x040fe2000000000c */
[C---:B------:R-:W-:Y:S01]  /*70d0*/  FFMA R13, R39.reuse, R46, R13 ;  /* 0x0000002e270d7223 */ /* 0x040fe2000000000d */
[----:B------:R-:W-:Y:S01]  /*70e0*/  FFMA R14, R39, R47, R14 ;  /* 0x0000002f270e7223 */ /* 0x000fe2000000000e */
[C---:B------:R-:W-:Y:S01]  /*70f0*/  FMUL R15, R38.reuse, R15 ;  /* 0x0000000f260f7220 */ /* 0x040fe20000400000 */
[--C-:B------:R-:W-:Y:S01]  /*7100*/  HADD2.F32 R51, -RZ, R52.reuse.H0_H0 ;  /* 0x20000034ff337230 */ /* 0x100fe20000004100 */
[----:B------:R-:W-:Y:S01]  /*7110*/  F2FP.SATFINITE.E4M3.F32.PACK_AB_MERGE_C R10, R11, R10, RZ ;  /* 0x0000000a0b0a723e */ /* 0x000fe200048070ff */
[----:B------:R-:W-:Y:S02]  /*7120*/  HADD2.F32 R52, -RZ, R52.H1_H1 ;  /* 0x30000034ff347230 */ /* 0x000fe40000004100 */
[C---:B------:R-:W-:Y:S01]  /*7130*/  FFMA R15, R39.reuse, R48, R15 ;  /* 0x00000030270f7223 */ /* 0x040fe2000000000f */
[C---:B------:R-:W-:Y:S01]  /*7140*/  FFMA R16, R39.reuse, R49, R16 ;  /* 0x0000003127107223 */ /* 0x040fe20000000010 */
[C---:B------:R-:W-:Y:S01]  /*7150*/  FFMA R17, R39.reuse, R50, R17 ;  /* 0x0000003227117223 */ /* 0x040fe20000000011 */
[C---:B------:R-:W-:Y:S01]  /*7160*/  FMUL R18, R38.reuse, R18 ;  /* 0x0000001226127220 */ /* 0x040fe20000400000 */
[C---:B------:R-:W-:Y:S01]  /*7170*/  FMUL R19, R38.reuse, R19 ;  /* 0x0000001326137220 */ /* 0x040fe20000400000 */
[--C-:B------:R-:W-:Y:S02]  /*7180*/  HADD2.F32 R55, -RZ, R56.reuse.H0_H0 ;  /* 0x20000038ff377230 */ /* 0x100fe40000004100 */
[C---:B------:R-:W-:Y:S01]  /*7190*/  FMUL R3, R38.reuse, R22 ;  /* 0x0000001626037220 */ /* 0x040fe20000400000 */
[C---:B------:R-:W-:Y:S01]  /*71a0*/  FFMA R18, R39.reuse, R51, R18 ;  /* 0x0000003327127223 */ /* 0x040fe20000000012 */
[----:B------:R-:W-:Y:S02]  /*71b0*/  HADD2.F32 R56, -RZ, R56.H1_H1 ;  /* 0x30000038ff387230 */ /* 0x000fe40000004100 */
[C---:B------:R-:W-:Y:S01]  /*71c0*/  FFMA R19, R39.reuse, R52, R19 ;  /* 0x0000003427137223 */ /* 0x040fe20000000013 */
[C---:B------:R-:W-:Y:S01]  /*71d0*/  FMUL R6, R38.reuse, R23 ;  /* 0x0000001726067220 */ /* 0x040fe20000400000 */
[C---:B------:R-:W-:Y:S01]  /*71e0*/  FFMA R0, R39.reuse, R53, R0 ;  /* 0x0000003527007223 */ /* 0x040fe20000000000 */
[C---:B------:R-:W-:Y:S01]  /*71f0*/  FFMA R2, R39.reuse, R54, R2 ;  /* 0x0000003627027223 */ /* 0x040fe20000000002 */
[--C-:B------:R-:W-:Y:S02]  /*7200*/  HADD2.F32 R59, -RZ, R60.reuse.H0_H0 ;  /* 0x2000003cff3b7230 */ /* 0x100fe40000004100 */
[C---:B------:R-:W-:Y:S01]  /*7210*/  FFMA R3, R39.reuse, R55, R3 ;  /* 0x0000003727037223 */ /* 0x040fe20000000003 */
[----:B------:R-:W-:Y:S02]  /*7220*/  HADD2.F32 R60, -RZ, R60.H1_H1 ;  /* 0x3000003cff3c7230 */ /* 0x000fe40000004100 */
[C---:B------:R-:W-:Y:S01]  /*7230*/  FMUL R21, R38.reuse, R26 ;  /* 0x0000001a26157220 */ /* 0x040fe20000400000 */
[C---:B------:R-:W-:Y:S01]  /*7240*/  FMUL R22, R38.reuse, R27 ;  /* 0x0000001b26167220 */ /* 0x040fe20000400000 */
[C---:B------:R-:W-:Y:S01]  /*7250*/  FFMA R6, R39.reuse, R56, R6 ;  /* 0x0000003827067223 */ /* 0x040fe20000000006 */
[C---:B------:R-:W-:Y:S01]  /*7260*/  FFMA R7, R39.reuse, R57, R7 ;  /* 0x0000003927077223 */ /* 0x040fe20000000007 */
[C---:B------:R-:W-:Y:S01]  /*7270*/  FMUL R23, R38.reuse, R28 ;  /* 0x0000001c26177220 */ /* 0x040fe20000400000 */
[C---:B------:R-:W-:Y:S01]  /*7280*/  FFMA R20, R39.reuse, R58, R20 ;  /* 0x0000003a27147223 */ /* 0x040fe20000000014 */
[--C-:B------:R-:W-:Y:S02]  /*7290*/  HADD2.F32 R63, -RZ, R64.reuse.H0_H0 ;  /* 0x20000040ff3f7230 */ /* 0x100fe40000004100 */
[C---:B------:R-:W-:Y:S01]  /*72a0*/  FFMA R21, R39.reuse, R59, R21 ;  /* 0x0000003b27157223 */ /* 0x040fe20000000015 */
[----:B------:R-:W-:Y:S02]  /*72b0*/  HADD2.F32 R64, -RZ, R64.H1_H1 ;  /* 0x30000040ff407230 */ /* 0x000fe40000004100 */
[C---:B------:R-:W-:Y:S01]  /*72c0*/  FFMA R22, R39.reuse, R60, R22 ;  /* 0x0000003c27167223 */ /* 0x040fe20000000016 */
[C---:B------:R-:W-:Y:S01]  /*72d0*/  FMUL R26, R38.reuse, R31 ;  /* 0x0000001f261a7220 */ /* 0x040fe20000400000 */
[C---:B------:R-:W-:Y:S01]  /*72e0*/  FMUL R27, R38.reuse, R32 ;  /* 0x00000020261b7220 */ /* 0x040fe20000400000 */
[C---:B------:R-:W-:Y:S01]  /*72f0*/  FFMA R23, R39.reuse, R61, R23 ;  /* 0x0000003d27177223 */ /* 0x040fe20000000017 */
[----:B------:R-:W-:Y:S01]  /*7300*/  FMUL R28, R38, R33 ;  /* 0x00000021261c7220 */ /* 0x000fe20000400000 */
[C---:B------:R-:W-:Y:S01]  /*7310*/  FFMA R24, R39.reuse, R62, R24 ;  /* 0x0000003e27187223 */ /* 0x040fe20000000018 */
[--C-:B------:R-:W-:Y:S02]  /*7320*/  HADD2.F32 R66, -RZ, R67.reuse.H0_H0 ;  /* 0x20000043ff427230 */ /* 0x100fe40000004100 */
[C---:B------:R-:W-:Y:S01]  /*7330*/  FFMA R25, R39.reuse, R63, R25 ;  /* 0x0000003f27197223 */ /* 0x040fe20000000019 */
[----:B------:R-:W-:Y:S02]  /*7340*/  HADD2.F32 R67, -RZ, R67.H1_H1 ;  /* 0x30000043ff437230 */ /* 0x000fe40000004100 */
[----:B------:R-:W-:Y:S01]  /*7350*/  FFMA R26, R39, R64, R26 ;  /* 0x00000040271a7223 */ /* 0x000fe2000000001a */
[----:B------:R-:W-:Y:S01]  /*7360*/  F2FP.SATFINITE.E4M3.F32.PACK_AB_MERGE_C R14, R15, R14, RZ ;  /* 0x0000000e0f0e723e */ /* 0x000fe200048070ff */
[----:B------:R-:W-:Y:S01]  /*7370*/  FFMA R27, R39, R40, R27 ;  /* 0x00000028271b7223 */ /* 0x000fe2000000001b */
[----:B------:R-:W-:Y:S01]  /*7380*/  F2FP.SATFINITE.E4M3.F32.PACK_AB_MERGE_C R18, R19, R18, RZ ;  /* 0x000000121312723e */ /* 0x000fe200048070ff */
[C---:B------:R-:W-:Y:S01]  /*7390*/  FFMA R28, R39.reuse, R65, R28 ;  /* 0x00000041271c7223 */ /* 0x040fe2000000001c */
[C---:B------:R-:W-:Y:S01]  /*73a0*/  FFMA R29, R39.reuse, R66, R29 ;  /* 0x00000042271d7223 */ /* 0x040fe2000000001d */
[----:B------:R-:W-:Y:S01]  /*73b0*/  FFMA R30, R39, R67, R30 ;  /* 0x00000043271e7223 */ /* 0x000fe2000000001e */
[----:B------:R-:W-:Y:S02]  /*73c0*/  F2FP.SATFINITE.E4M3.F32.PACK_AB_MERGE_C R32, R5, R4, R86 ;  /* 0x000000040520723e */ /* 0x000fe40004807056 */
[----:B------:R-:W-:Y:S02]  /*73d0*/  F2FP.SATFINITE.E4M3.F32.PACK_AB_MERGE_C R33, R9, R8, R10 ;  /* 0x000000080921723e */ /* 0x000fe4000480700a */
[----:B------:R-:W-:Y:S02]  /*73e0*/  F2FP.SATFINITE.E4M3.F32.PACK_AB_MERGE_C R34, R13, R12, R14 ;  /* 0x0000000c0d22723e */ /* 0x000fe4000480700e */
[----:B------:R-:W-:Y:S02]  /*73f0*/  F2FP.SATFINITE.E4M3.F32.PACK_AB_MERGE_C R35, R17, R16, R18 ;  /* 0x000000101123723e */ /* 0x000fe40004807012 */
[----:B------:R-:W-:Y:S02]  /*7400*/  F2FP.SATFINITE.E4M3.F32.PACK_AB_MERGE_C R3, R6, R3, RZ ;  /* 0x000000030603723e */ /* 0x000fe400048070ff */
[----:B------:R-:W-:Y:S01]  /*7410*/  F2FP.SATFINITE.E4M3.F32.PACK_AB_MERGE_C R5, R22, R21, RZ ;  /* 0x000000151605723e */ /* 0x000fe200048070ff */
[----:B------:R1:W-:Y:S01]  /*7420*/  STS.128 [R78+UR44+0x1400], R32 ;  /* 0x001400204e007988 */ /* 0x0003e20008000c2c */
[----:B------:R-:W-:Y:S02]  /*7430*/  F2FP.SATFINITE.E4M3.F32.PACK_AB_MERGE_C R6, R26, R25, RZ ;  /* 0x000000191a06723e */ /* 0x000fe400048070ff */
[----:B------:R-:W-:Y:S02]  /*7440*/  F2FP.SATFINITE.E4M3.F32.PACK_AB_MERGE_C R29, R30, R29, RZ ;  /* 0x0000001d1e1d723e */ /* 0x000fe400048070ff */
[----:B------:R-:W-:Y:S02]  /*7450*/  F2FP.SATFINITE.E4M3.F32.PACK_AB_MERGE_C R5, R20, R7, R5 ;  /* 0x000000071405723e */ /* 0x000fe40004807005 */
[----:B------:R-:W-:Y:S02]  /*7460*/  F2FP.SATFINITE.E4M3.F32.PACK_AB_MERGE_C R4, R2, R0, R3 ;  /* 0x000000000204723e */ /* 0x000fe40004807003 */
[----:B------:R-:W-:Y:S02]  /*7470*/  F2FP.SATFINITE.E4M3.F32.PACK_AB_MERGE_C R6, R24, R23, R6 ;  /* 0x000000171806723e */ /* 0x000fe40004807006 */
[----:B------:R-:W-:Y:S05]  /*7480*/  F2FP.SATFINITE.E4M3.F32.PACK_AB_MERGE_C R7, R28, R27, R29 ;  /* 0x0000001b1c07723e */ /* 0x000fea000480701d */
[----:B------:R1:W-:Y:S01]  /*7490*/  STS.128 [R77+0x1010], R4 ;  /* 0x001010044d007388 */ /* 0x0003e20000000c00 */
[----:B------:R-:W-:Y:S01]  /*74a0*/  @!PT LDS RZ, [RZ] ;  /* 0x00000000fffff984 */ /* 0x000fe20000000800 */
[----:B------:R-:W-:Y:S01]  /*74b0*/  @!PT LDS RZ, [RZ] ;  /* 0x00000000fffff984 */ /* 0x000fe20000000800 */
[----:B------:R-:W-:Y:S01]  /*74c0*/  @!PT LDS RZ, [RZ] ;  /* 0x00000000fffff984 */ /* 0x000fe20000000800 */
[----:B------:R-:W-:Y:S01]  /*74d0*/  @!PT LDS RZ, [RZ] ;  /* 0x00000000fffff984 */ /* 0x000fe20000000800 */
[----:B------:R3:W-:Y:S07]  /*74e0*/  MEMBAR.ALL.CTA ;  /* 0x0000000000007992 */ /* 0x0007ee0000008000 */
[----:B---3--:R-:W3:Y:S02]  /*74f0*/  FENCE.VIEW.ASYNC.S ;  /* 0x00000000000073c6 */ /* 0x008ee40000000000 */
[----:B---3--:R-:W-:Y:S06]  /*7500*/  BAR.SYNC.DEFER_BLOCKING 0x1, 0x80 ;  /* 0x0042000000007b1d */ /* 0x008fec0000010000 */
[----:B------:R-:W-:Y:S05]  /*7510*/  @P0 BRA `(.L_x_124) ;  /* 0x0000000000300947 */ /* 0x000fea0003800000 */
[----:B------:R-:W-:Y:S02]  /*7520*/  UIADD3 UR4, UPT, UPT, UR44, 0x1400, URZ ;  /* 0x000014002c047890 */ /* 0x000fe4000fffe0ff */
[----:B------:R-:W-:Y:S02]  /*7530*/  USHF.L.U32 UR9, UR45, 0x6, URZ ;  /* 0x000000062d097899 */ /* 0x000fe400080006ff */
[----:B------:R-:W-:Y:S02]  /*7540*/  USHF.L.U32 UR10, UR46, 0x6, URZ ;  /* 0x000000062e0a7899 */ /* 0x000fe400080006ff */
[----:B------:R-:W-:Y:S01]  /*7550*/  MOV R85, UR4 ;  /* 0x0000000400557c02 */ /* 0x000fe20008000f00 */
[----:B------:R-:W-:Y:S01]  /*7560*/  UIADD3 UR4, UP0, UPT, UR62, 0x680, URZ ;  /* 0x000006803e047890 */ /* 0x000fe2000ff1e0ff */
[----:B------:R-:W-:Y:S02]  /*7570*/  UMOV UR11, UR36 ;  /* 0x00000024000b7c82 */ /* 0x000fe40008000000 */
[----:B------:R-:W-:Y:S01]  /*7580*/  R2UR UR8, R85 ;  /* 0x00000000550872ca */ /* 0x000fe200000e0000 */
[----:B------:R-:W-:Y:S11]  /*7590*/  UIADD3.X UR5, UPT, UPT, URZ, UR63, URZ, UP0, !UPT ;  /* 0x0000003fff057290 */ /* 0x000ff600087fe4ff */
[----:B------:R-:W-:Y:S01]  /*75a0*/  @!UPT UIADD3 URZ, UPT, UPT, URZ, URZ, URZ ;  /* 0x000000fffffff290 */ /* 0x000fe2000fffe0ff */
[----:B------:R3:W-:Y:S01]  /*75b0*/  UTMASTG.3D [UR8], [UR4] ;  /* 0x00000008040073b5 */ /* 0x0007e20008010000 */
[----:B------:R0:W-:Y:S01]  /*75c0*/  UTMACMDFLUSH ;  /* 0x00000000000079b7 */ /* 0x0001e20000000000 */
[----:B---3--:R-:W-:Y:S04]  /*75d0*/  DEPBAR.LE SB0, 0x0 ;  /* 0x000080000000791a */ /* 0x008fe80000000000 */
.L_x_124:
[----:B------:R-:W-:Y:S05]  /*75e0*/  BSYNC.RECONVERGENT B0 ;  /* 0x0000000000007941 */ /* 0x000fea0003800200 */
.L_x_123:
[----:B------:R-:W-:Y:S01]  /*75f0*/  BAR.SYNC.DEFER_BLOCKING 0x1, 0x80 ;  /* 0x0042000000007b1d */ /* 0x000fe20000010000 */
[----:B------:R-:W-:Y:S01]  /*7600*/  ISETP.NE.AND P0, PT, R81, 0x2, PT ;  /* 0x000000025100780c */ /* 0x000fe20003f05270 */
[----:B------:R-:W-:Y:S01]  /*7610*/  UISETP.NE.AND UP0, UPT, UR47, URZ, UPT ;  /* 0x000000ff2f00728c */ /* 0x000fe2000bf05270 */
[----:B------:R-:W-:Y:S01]  /*7620*/  ISETP.NE.AND P1, PT, R36, 0x4, PT ;  /* 0x000000042400780c */ /* 0x000fe20003f25270 */
[----:B------:R-:W-:Y:S01]  /*7630*/  UIADD3 UR45, UPT, UPT, UR37, UR57, URZ ;  /* 0x00000039252d7290 */ /* 0x000fe2000fffe0ff */
[----:B------:R-:W-:Y:S01]  /*7640*/  SEL R2, RZ, 0x1, P0 ;  /* 0x00000001ff027807 */ /* 0x000fe20000000000 */
[----:B------:R-:W-:Y:S01]  /*7650*/  UIADD3 UR46, UPT, UPT, UR38, UR60, URZ ;  /* 0x0000003c262e7290 */ /* 0x000fe2000fffe0ff */
[----:B------:R-:W-:Y:S02]  /*7660*/  SEL R0, RZ, 0x1, P1 ;  /* 0x00000001ff007807 */ /* 0x000fe40000800000 */
[----:B------:R-:W-:Y:S02]  /*7670*/  LOP3.LUT R83, R83, R2, RZ, 0x3c, !PT ;  /* 0x0000000253537212 */ /* 0x000fe400078e3cff */
[----:B------:R-:W-:Y:S02]  /*7680*/  LOP3.LUT R84, R84, R0, RZ, 0x3c, !PT ;  /* 0x0000000054547212 */ /* 0x000fe400078e3cff */
[----:B------:R-:W-:Y:S02]  /*7690*/  SEL R81, R81, RZ, P0 ;  /* 0x000000ff51517207 */ /* 0x000fe40000000000 */
[----:B------:R-:W-:Y:S01]  /*76a0*/  SEL R36, R36, RZ, P1 ;  /* 0x000000ff24247207 */ /* 0x000fe20000800000 */
[----:B------:R-:W-:Y:S01]  /*76b0*/  UMOV UR36, UR51 ;  /* 0x0000003300247c82 */ /* 0x000fe20008000000 */
[----:B------:R-:W-:Y:S05]  /*76c0*/  BRA.U UP0, `(.L_x_125) ;  /* 0xffffffe5002c7547 */ /* 0x000fea000b83ffff */
[----:B------:R-:W-:Y:S05]  /*76d0*/  EXIT ;  /* 0x000000000000794d */ /* 0x000fea0003800000 */
.L_x_25:
[----:B--2---:R2:W3:Y:S02]  /*76e0*/  SYNCS.PHASECHK.TRANS64.TRYWAIT P0, [R0+URZ+0x240], R2 ;  /* 0x00024002000075a7 */ /* 0x0044e400080011ff */
[----:B---3--:R-:W-:Y:S05]  /*76f0*/  @!P0 NANOSLEEP.SYNCS 0x989680 ;  /* 0x009896800000895d */ /* 0x008fea0003900000 */
[----:B------:R-:W3:Y:S02]  /*7700*/  @!P0 SYNCS.PHASECHK.TRANS64 P0, [R0+URZ+0x240], R2 ;  /* 0x00024002000085a7 */ /* 0x000ee400080010ff */
[----:B---3--:R-:W-:Y:S05]  /*7710*/  @!P0 BRA `(.L_x_25) ;  /* 0xfffffffc00f08947 */ /* 0x008fea000383ffff */
[----:B------:R-:W-:Y:S05]  /*7720*/  BRA `(.L_x_126) ;  /* 0xffffffa400007947 */ /* 0x000fea000383ffff */
.L_x_28:
[----:B-1----:R-:W-:-:S07]  /*7730*/  MOV R0, UR33 ;  /* 0x0000002100007c02 */ /* 0x002fce0008000f00 */
.L_x_127:
[----:B-1----:R1:W2:Y:S02]  /*7740*/  SYNCS.PHASECHK.TRANS64.TRYWAIT P0, [R0+URZ+0xd8], R3 ;  /* 0x0000d803000075a7 */ /* 0x0022a400080011ff */
[----:B--2---:R-:W-:Y:S05]  /*7750*/  @!P0 NANOSLEEP.SYNCS 0x989680 ;  /* 0x009896800000895d */ /* 0x004fea0003900000 */
[----:B------:R-:W2:Y:S02]  /*7760*/  @!P0 SYNCS.PHASECHK.TRANS64 P0, [R0+URZ+0xd8], R3 ;  /* 0x0000d803000085a7 */ /* 0x000ea400080010ff */
[----:B--2---:R-:W-:Y:S05]  /*7770*/  @!P0 BRA `(.L_x_127) ;  /* 0xfffffffc00f08947 */ /* 0x004fea000383ffff */
[----:B------:R-:W-:Y:S05]  /*7780*/  BRA `(.L_x_27) ;  /* 0xffffffa400487947 */ /* 0x000fea000383ffff */
.L_x_35:
[----:B-1----:R-:W-:-:S07]  /*7790*/  MOV R0, UR17 ;  /* 0x0000001100007c02 */ /* 0x002fce0008000f00 */
.L_x_128:
[----:B-1----:R1:W2:Y:S02]  /*77a0*/  SYNCS.PHASECHK.TRANS64.TRYWAIT P0, [R0+URZ+0xd8], R3 ;  /* 0x0000d803000075a7 */ /* 0x0022a400080011ff */
[----:B--2---:R-:W-:Y:S05]  /*77b0*/  @!P0 NANOSLEEP.SYNCS 0x989680 ;  /* 0x009896800000895d */ /* 0x004fea0003900000 */
[----:B------:R-:W2:Y:S02]  /*77c0*/  @!P0 SYNCS.PHASECHK.TRANS64 P0, [R0+URZ+0xd8], R3 ;  /* 0x0000d803000085a7 */ /* 0x000ea400080010ff */
[----:B--2---:R-:W-:Y:S05]  /*77d0*/  @!P0 BRA `(.L_x_128) ;  /* 0xfffffffc00f08947 */ /* 0x004fea000383ffff */
[----:B------:R-:W-:Y:S05]  /*77e0*/  BRA `(.L_x_34) ;  /* 0xffffffa800047947 */ /* 0x000fea000383ffff */
.L_x_40:
[----:B-1----:R1:W2:Y:S02]  /*77f0*/  SYNCS.PHASECHK.TRANS64.TRYWAIT P0, [R3+URZ+0x1d0], R0 ;  /* 0x0001d000030075a7 */ /* 0x0022a400080011ff */
[----:B--2---:R-:W-:Y:S05]  /*7800*/  @!P0 NANOSLEEP.SYNCS 0x989680 ;  /* 0x009896800000895d */ /* 0x004fea0003900000 */
[----:B------:R-:W2:Y:S02]  /*7810*/  @!P0 SYNCS.PHASECHK.TRANS64 P0, [R3+URZ+0x1d0], R0 ;  /* 0x0001d000030085a7 */ /* 0x000ea400080010ff */
[----:B--2---:R-:W-:Y:S05]  /*7820*/  @!P0 BRA `(.L_x_40) ;  /* 0xfffffffc00f08947 */ /* 0x004fea000383ffff */
[----:B------:R-:W-:Y:S05]  /*7830*/  BRA `(.L_x_129) ;  /* 0xffffffa800a87947 */ /* 0x000fea000383ffff */
.L_x_44:
[----:B------:R-:W-:-:S07]  /*7840*/  MOV R0, UR4 ;  /* 0x0000000400007c02 */ /* 0x000fce0008000f00 */
.L_x_130:
[----:B-1----:R1:W2:Y:S02]  /*7850*/  SYNCS.PHASECHK.TRANS64.TRYWAIT P0, [R0+URZ], R2 ;  /* 0x00000002000075a7 */ /* 0x0022a400080011ff */
[----:B--2---:R-:W-:Y:S05]  /*7860*/  @!P0 NANOSLEEP.SYNCS 0x989680 ;  /* 0x009896800000895d */ /* 0x004fea0003900000 */
[----:B------:R-:W2:Y:S02]  /*7870*/  @!P0 SYNCS.PHASECHK.TRANS64 P0, [R0+URZ], R2 ;  /* 0x00000002000085a7 */ /* 0x000ea400080010ff */
[----:B--2---:R-:W-:Y:S05]  /*7880*/  @!P0 BRA `(.L_x_130) ;  /* 0xfffffffc00f08947 */ /* 0x004fea000383ffff */
[----:B------:R-:W-:Y:S05]  /*7890*/  BRA `(.L_x_131) ;  /* 0xffffffb0004c7947 */ /* 0x000fea000383ffff */
.L_x_45:
[----:B------:R-:W-:-:S07]  /*78a0*/  MOV R0, UR5 ;  /* 0x0000000500007c02 */ /* 0x000fce0008000f00 */
.L_x_132:
[----:B-1----:R1:W2:Y:S02]  /*78b0*/  SYNCS.PHASECHK.TRANS64.TRYWAIT P0, [R0+URZ], R3 ;  /* 0x00000003000075a7 */ /* 0x0022a400080011ff */
[----:B--2---:R-:W-:Y:S05]  /*78c0*/  @!P0 NANOSLEEP.SYNCS 0x989680 ;  /* 0x009896800000895d */ /* 0x004fea0003900000 */
[----:B------:R-:W2:Y:S02]  /*78d0*/  @!P0 SYNCS.PHASECHK.TRANS64 P0, [R0+URZ], R3 ;  /* 0x00000003000085a7 */ /* 0x000ea400080010ff */
[----:B--2---:R-:W-:Y:S05]  /*78e0*/  @!P0 BRA `(.L_x_132) ;  /* 0xfffffffc00f08947 */ /* 0x004fea000383ffff */
[----:B------:R-:W-:Y:S05]  /*78f0*/  BRA `(.L_x_133) ;  /* 0xffffffb000587947 */ /* 0x000fea000383ffff */
.L_x_46:
[----:B------:R-:W-:-:S07]  /*7900*/  MOV R0, UR5 ;  /* 0x0000000500007c02 */ /* 0x000fce0008000f00 */
.L_x_134:
[----:B-1----:R1:W2:Y:S02]  /*7910*/  SYNCS.PHASECHK.TRANS64.TRYWAIT P0, [R0+URZ], R3 ;  /* 0x00000003000075a7 */ /* 0x0022a400080011ff */
[----:B--2---:R-:W-:Y:S05]  /*7920*/  @!P0 NANOSLEEP.SYNCS 0x989680 ;  /* 0x009896800000895d */ /* 0x004fea0003900000 */
[----:B------:R-:W2:Y:S02]  /*7930*/  @!P0 SYNCS.PHASECHK.TRANS64 P0, [R0+URZ], R3 ;  /* 0x00000003000085a7 */ /* 0x000ea400080010ff */
[----:B--2---:R-:W-:Y:S05]  /*7940*/  @!P0 BRA `(.L_x_134) ;  /* 0xfffffffc00f08947 */ /* 0x004fea000383ffff */
[----:B------:R-:W-:Y:S05]  /*7950*/  BRA `(.L_x_135) ;  /* 0xffffffb000647947 */ /* 0x000fea000383ffff */
.L_x_47:
[----:B------:R-:W-:-:S07]  /*7960*/  MOV R0, UR5 ;  /* 0x0000000500007c02 */ /* 0x000fce0008000f00 */
.L_x_136:
[----:B-1----:R1:W2:Y:S02]  /*7970*/  SYNCS.PHASECHK.TRANS64.TRYWAIT P0, [R0+URZ], R3 ;  /* 0x00000003000075a7 */ /* 0x0022a400080011ff */
[----:B--2---:R-:W-:Y:S05]  /*7980*/  @!P0 NANOSLEEP.SYNCS 0x989680 ;  /* 0x009896800000895d */ /* 0x004fea0003900000 */
[----:B------:R-:W2:Y:S02]  /*7990*/  @!P0 SYNCS.PHASECHK.TRANS64 P0, [R0+URZ], R3 ;  /* 0x00000003000085a7 */ /* 0x000ea400080010ff */
[----:B--2---:R-:W-:Y:S05]  /*79a0*/  @!P0 BRA `(.L_x_136) ;  /* 0xfffffffc00f08947 */ /* 0x004fea000383ffff */
[----:B------:R-:W-:Y:S05]  /*79b0*/  BRA `(.L_x_137) ;  /* 0xffffffb000707947 */ /* 0x000fea000383ffff */
.L_x_48:
[----:B------:R-:W-:-:S07]  /*79c0*/  MOV R0, UR5 ;  /* 0x0000000500007c02 */ /* 0x000fce0008000f00 */
.L_x_138:
[----:B-1----:R1:W2:Y:S02]  /*79d0*/  SYNCS.PHASECHK.TRANS64.TRYWAIT P0, [R0+URZ], R3 ;  /* 0x00000003000075a7 */ /* 0x0022a400080011ff */
[----:B--2---:R-:W-:Y:S05]  /*79e0*/  @!P0 NANOSLEEP.SYNCS 0x989680 ;  /* 0x009896800000895d */ /* 0x004fea0003900000 */
[----:B------:R-:W2:Y:S02]  /*79f0*/  @!P0 SYNCS.PHASECHK.TRANS64 P0, [R0+URZ], R3 ;  /* 0x00000003000085a7 */ /* 0x000ea400080010ff */
[----:B--2---:R-:W-:Y:S05]  /*7a00*/  @!P0 BRA `(.L_x_138) ;  /* 0xfffffffc00f08947 */ /* 0x004fea000383ffff */
[----:B------:R-:W-:Y:S05]  /*7a10*/  BRA `(.L_x_139) ;  /* 0xffffffb0007c7947 */ /* 0x000fea000383ffff */
.L_x_49:
[----:B------:R-:W-:-:S07]  /*7a20*/  MOV R0, UR5 ;  /* 0x0000000500007c02 */ /* 0x000fce0008000f00 */
.L_x_140:
[----:B-1----:R1:W2:Y:S02]  /*7a30*/  SYNCS.PHASECHK.TRANS64.TRYWAIT P0, [R0+URZ], R3 ;  /* 0x00000003000075a7 */ /* 0x0022a400080011ff */
[----:B--2---:R-:W-:Y:S05]  /*7a40*/  @!P0 NANOSLEEP.SYNCS 0x989680 ;  /* 0x009896800000895d */ /* 0x004fea0003900000 */
[----:B------:R-:W2:Y:S02]  /*7a50*/  @!P0 SYNCS.PHASECHK.TRANS64 P0, [R0+URZ], R3 ;  /* 0x00000003000085a7 */ /* 0x000ea400080010ff */
[----:B--2---:R-:W-:Y:S05]  /*7a60*/  @!P0 BRA `(.L_x_140) ;  /* 0xfffffffc00f08947 */ /* 0x004fea000383ffff */
[----:B------:R-:W-:Y:S05]  /*7a70*/  BRA `(.L_x_141) ;  /* 0xffffffb000887947 */ /* 0x000fea000383ffff */
.L_x_50:
[----:B------:R-:W-:-:S07]  /*7a80*/  MOV R0, UR5 ;  /* 0x0000000500007c02 */ /* 0x000fce0008000f00 */
.L_x_142:
[----:B-1----:R1:W2:Y:S02]  /*7a90*/  SYNCS.PHASECHK.TRANS64.TRYWAIT P0, [R0+URZ], R3 ;  /* 0x00000003000075a7 */ /* 0x0022a400080011ff */
[----:B--2---:R-:W-:Y:S05]  /*7aa0*/  @!P0 NANOSLEEP.SYNCS 0x989680 ;  /* 0x009896800000895d */ /* 0x004fea0003900000 */
[----:B------:R-:W2:Y:S02]  /*7ab0*/  @!P0 SYNCS.PHASECHK.TRANS64 P0, [R0+URZ], R3 ;  /* 0x00000003000085a7 */ /* 0x000ea400080010ff */
[----:B--2---:R-:W-:Y:S05]  /*7ac0*/  @!P0 BRA `(.L_x_142) ;  /* 0xfffffffc00f08947 */ /* 0x004fea000383ffff */
[----:B------:R-:W-:Y:S05]  /*7ad0*/  BRA `(.L_x_143) ;  /* 0xffffffb000947947 */ /* 0x000fea000383ffff */
.L_x_51:
[----:B------:R-:W-:-:S07]  /*7ae0*/  MOV R0, UR5 ;  /* 0x0000000500007c02 */ /* 0x000fce0008000f00 */
.L_x_144:
[----:B-1----:R1:W2:Y:S02]  /*7af0*/  SYNCS.PHASECHK.TRANS64.TRYWAIT P0, [R0+URZ], R3 ;  /* 0x00000003000075a7 */ /* 0x0022a400080011ff */
[----:B--2---:R-:W-:Y:S05]  /*7b00*/  @!P0 NANOSLEEP.SYNCS 0x989680 ;  /* 0x009896800000895d */ /* 0x004fea0003900000 */
[----:B------:R-:W2:Y:S02]  /*7b10*/  @!P0 SYNCS.PHASECHK.TRANS64 P0, [R0+URZ], R3 ;  /* 0x00000003000085a7 */ /* 0x000ea400080010ff */
[----:B--2---:R-:W-:Y:S05]  /*7b20*/  @!P0 BRA `(.L_x_144) ;  /* 0xfffffffc00f08947 */ /* 0x004fea000383ffff */
[----:B------:R-:W-:Y:S05]  /*7b30*/  BRA `(.L_x_145) ;  /* 0xffffffb000a07947 */ /* 0x000fea000383ffff */
.L_x_52:
[----:B------:R-:W-:-:S07]  /*7b40*/  MOV R0, UR5 ;  /* 0x0000000500007c02 */ /* 0x000fce0008000f00 */
.L_x_146:
[----:B-1----:R1:W2:Y:S02]  /*7b50*/  SYNCS.PHASECHK.TRANS64.TRYWAIT P0, [R0+URZ], R3 ;  /* 0x00000003000075a7 */ /* 0x0022a400080011ff */
[----:B--2---:R-:W-:Y:S05]  /*7b60*/  @!P0 NANOSLEEP.SYNCS 0x989680 ;  /* 0x009896800000895d */ /* 0x004fea0003900000 */
[----:B------:R-:W2:Y:S02]  /*7b70*/  @!P0 SYNCS.PHASECHK.TRANS64 P0, [R0+URZ], R3 ;  /* 0x00000003000085a7 */ /* 0x000ea400080010ff */
[----:B--2---:R-:W-:Y:S05]  /*7b80*/  @!P0 BRA `(.L_x_146) ;  /* 0xfffffffc00f08947 */ /* 0x004fea000383ffff */
[----:B------:R-:W-:Y:S05]  /*7b90*/  BRA `(.L_x_147) ;  /* 0xffffffb000ac7947 */ /* 0x000fea000383ffff */
.L_x_53:
[----:B------:R-:W-:-:S07]  /*7ba0*/  MOV R0, UR5 ;  /* 0x0000000500007c02 */ /* 0x000fce0008000f00 */
.L_x_148:
[----:B-1----:R1:W2:Y:S02]  /*7bb0*/  SYNCS.PHASECHK.TRANS64.TRYWAIT P0, [R0+URZ], R3 ;  /* 0x00000003000075a7 */ /* 0x0022a400080011ff */
[----:B--2---:R-:W-:Y:S05]  /*7bc0*/  @!P0 NANOSLEEP.SYNCS 0x989680 ;  /* 0x009896800000895d */ /* 0x004fea0003900000 */
[----:B------:R-:W2:Y:S02]  /*7bd0*/  @!P0 SYNCS.PHASECHK.TRANS64 P0, [R0+URZ], R3 ;  /* 0x00000003000085a7 */ /* 0x000ea400080010ff */
[----:B--2---:R-:W-:Y:S05]  /*7be0*/  @!P0 BRA `(.L_x_148) ;  /* 0xfffffffc00f08947 */ /* 0x004fea000383ffff */
[----:B------:R-:W-:Y:S05]  /*7bf0*/  BRA `(.L_x_149) ;  /* 0xffffffb000b87947 */ /* 0x000fea000383ffff */
.L_x_54:
[----:B------:R-:W-:-:S07]  /*7c00*/  MOV R0, UR5 ;  /* 0x0000000500007c02 */ /* 0x000fce0008000f00 */
.L_x_150:
[----:B-1----:R1:W2:Y:S02]  /*7c10*/  SYNCS.PHASECHK.TRANS64.TRYWAIT P0, [R0+URZ], R3 ;  /* 0x00000003000075a7 */ /* 0x0022a400080011ff */
[----:B--2---:R-:W-:Y:S05]  /*7c20*/  @!P0 NANOSLEEP.SYNCS 0x989680 ;  /* 0x009896800000895d */ /* 0x004fea0003900000 */
[----:B------:R-:W2:Y:S02]  /*7c30*/  @!P0 SYNCS.PHASECHK.TRANS64 P0, [R0+URZ], R3 ;  /* 0x00000003000085a7 */ /* 0x000ea400080010ff */
[----:B--2---:R-:W-:Y:S05]  /*7c40*/  @!P0 BRA `(.L_x_150) ;  /* 0xfffffffc00f08947 */ /* 0x004fea000383ffff */
[----:B------:R-:W-:Y:S05]  /*7c50*/  BRA `(.L_x_151) ;  /* 0xffffffb000c47947 */ /* 0x000fea000383ffff */
.L_x_55:
[----:B------:R-:W-:-:S07]  /*7c60*/  MOV R0, UR5 ;  /* 0x0000000500007c02 */ /* 0x000fce0008000f00 */
.L_x_152:
[----:B-1----:R1:W2:Y:S02]  /*7c70*/  SYNCS.PHASECHK.TRANS64.TRYWAIT P0, [R0+URZ], R3 ;  /* 0x00000003000075a7 */ /* 0x0022a400080011ff */
[----:B--2---:R-:W-:Y:S05]  /*7c80*/  @!P0 NANOSLEEP.SYNCS 0x989680 ;  /* 0x009896800000895d */ /* 0x004fea0003900000 */
[----:B------:R-:W2:Y:S02]  /*7c90*/  @!P0 SYNCS.PHASECHK.TRANS64 P0, [R0+URZ], R3 ;  /* 0x00000003000085a7 */ /* 0x000ea400080010ff */
[----:B--2---:R-:W-:Y:S05]  /*7ca0*/  @!P0 BRA `(.L_x_152) ;  /* 0xfffffffc00f08947 */ /* 0x004fea000383ffff */
[----:B------:R-:W-:Y:S05]  /*7cb0*/  BRA `(.L_x_153) ;  /* 0xffffffb000d07947 */ /* 0x000fea000383ffff */
.L_x_56:
[----:B------:R-:W-:-:S07]  /*7cc0*/  MOV R0, UR5 ;  /* 0x0000000500007c02 */ /* 0x000fce0008000f00 */
.L_x_154:
[----:B-1----:R1:W2:Y:S02]  /*7cd0*/  SYNCS.PHASECHK.TRANS64.TRYWAIT P0, [R0+URZ], R3 ;  /* 0x00000003000075a7 */ /* 0x0022a400080011ff */
[----:B--2---:R-:W-:Y:S05]  /*7ce0*/  @!P0 NANOSLEEP.SYNCS 0x989680 ;  /* 0x009896800000895d */ /* 0x004fea0003900000 */
[----:B------:R-:W2:Y:S02]  /*7cf0*/  @!P0 SYNCS.PHASECHK.TRANS64 P0, [R0+URZ], R3 ;  /* 0x00000003000085a7 */ /* 0x000ea400080010ff */
[----:B--2---:R-:W-:Y:S05]  /*7d00*/  @!P0 BRA `(.L_x_154) ;  /* 0xfffffffc00f08947 */ /* 0x004fea000383ffff */
[----:B------:R-:W-:Y:S05]  /*7d10*/  BRA `(.L_x_155) ;  /* 0xffffffb000dc7947 */ /* 0x000fea000383ffff */
.L_x_57:
[----:B------:R-:W-:-:S07]  /*7d20*/  MOV R0, UR5 ;  /* 0x0000000500007c02 */ /* 0x000fce0008000f00 */
.L_x_156:
[----:B-1----:R1:W2:Y:S02]  /*7d30*/  SYNCS.PHASECHK.TRANS64.TRYWAIT P0, [R0+URZ], R3 ;  /* 0x00000003000075a7 */ /* 0x0022a400080011ff */
[----:B--2---:R-:W-:Y:S05]  /*7d40*/  @!P0 NANOSLEEP.SYNCS 0x989680 ;  /* 0x009896800000895d */ /* 0x004fea0003900000 */
[----:B------:R-:W2:Y:S02]  /*7d50*/  @!P0 SYNCS.PHASECHK.TRANS64 P0, [R0+URZ], R3 ;  /* 0x00000003000085a7 */ /* 0x000ea400080010ff */
[----:B--2---:R-:W-:Y:S05]  /*7d60*/  @!P0 BRA `(.L_x_156) ;  /* 0xfffffffc00f08947 */ /* 0x004fea000383ffff */
[----:B------:R-:W-:Y:S05]  /*7d70*/  BRA `(.L_x_157) ;  /* 0xffffffb000e87947 */ /* 0x000fea000383ffff */
.L_x_58:
[----:B------:R-:W-:-:S07]  /*7d80*/  MOV R0, UR5 ;  /* 0x0000000500007c02 */ /* 0x000fce0008000f00 */
.L_x_158:
[----:B-1----:R1:W2:Y:S02]  /*7d90*/  SYNCS.PHASECHK.TRANS64.TRYWAIT P0, [R0+URZ], R3 ;  /* 0x00000003000075a7 */ /* 0x0022a400080011ff */
[----:B--2---:R-:W-:Y:S05]  /*7da0*/  @!P0 NANOSLEEP.SYNCS 0x989680 ;  /* 0x009896800000895d */ /* 0x004fea0003900000 */
[----:B------:R-:W2:Y:S02]  /*7db0*/  @!P0 SYNCS.PHASECHK.TRANS64 P0, [R0+URZ], R3 ;  /* 0x00000003000085a7 */ /* 0x000ea400080010ff */
[----:B--2---:R-:W-:Y:S05]  /*7dc0*/  @!P0 BRA `(.L_x_158) ;  /* 0xfffffffc00f08947 */ /* 0x004fea000383ffff */
[----:B------:R-:W-:Y:S05]  /*7dd0*/  BRA `(.L_x_159) ;  /* 0xffffffb000f47947 */ /* 0x000fea000383ffff */
.L_x_59:
[----:B------:R-:W-:-:S07]  /*7de0*/  MOV R0, UR5 ;  /* 0x0000000500007c02 */ /* 0x000fce0008000f00 */
.L_x_160:
[----:B-1----:R1:W2:Y:S02]  /*7df0*/  SYNCS.PHASECHK.TRANS64.TRYWAIT P0, [R0+URZ], R3 ;  /* 0x00000003000075a7 */ /* 0x0022a400080011ff */
[----:B--2---:R-:W-:Y:S05]  /*7e00*/  @!P0 NANOSLEEP.SYNCS 0x989680 ;  /* 0x009896800000895d */ /* 0x004fea0003900000 */
[----:B------:R-:W2:Y:S02]  /*7e10*/  @!P0 SYNCS.PHASECHK.TRANS64 P0, [R0+URZ], R3 ;  /* 0x00000003000085a7 */ /* 0x000ea400080010ff */
[----:B--2---:R-:W-:Y:S05]  /*7e20*/  @!P0 BRA `(.L_x_160) ;  /* 0xfffffffc00f08947 */ /* 0x004fea000383ffff */
[----:B------:R-:W-:Y:S05]  /*7e30*/  BRA `(.L_x_161) ;  /* 0xffffffb400007947 */ /* 0x000fea000383ffff */
.L_x_60:
[----:B------:R-:W-:-:S07]  /*7e40*/  MOV R0, UR5 ;  /* 0x0000000500007c02 */ /* 0x000fce0008000f00 */
.L_x_162:
[----:B-1----:R1:W2:Y:S02]  /*7e50*/  SYNCS.PHASECHK.TRANS64.TRYWAIT P0, [R0+URZ], R3 ;  /* 0x00000003000075a7 */ /* 0x0022a400080011ff */
[----:B--2---:R-:W-:Y:S05]  /*7e60*/  @!P0 NANOSLEEP.SYNCS 0x989680 ;  /* 0x009896800000895d */ /* 0x004fea0003900000 */
[----:B------:R-:W2:Y:S02]  /*7e70*/  @!P0 SYNCS.PHASECHK.TRANS64 P0, [R0+URZ], R3 ;  /* 0x00000003000085a7 */ /* 0x000ea400080010ff */
[----:B--2---:R-:W-:Y:S05]  /*7e80*/  @!P0 BRA `(.L_x_162) ;  /* 0xfffffffc00f08947 */ /* 0x004fea000383ffff */
[----:B------:R-:W-:Y:S05]  /*7e90*/  BRA `(.L_x_163) ;  /* 0xffffffb4000c7947 */ /* 0x000fea000383ffff */
.L_x_61:
[----:B------:R-:W-:-:S07]  /*7ea0*/  MOV R0, UR5 ;  /* 0x0000000500007c02 */ /* 0x000fce0008000f00 */
.L_x_164:
[----:B-1----:R1:W2:Y:S02]  /*7eb0*/  SYNCS.PHASECHK.TRANS64.TRYWAIT P0, [R0+URZ], R3 ;  /* 0x00000003000075a7 */ /* 0x0022a400080011ff */
[----:B--2---:R-:W-:Y:S05]  /*7ec0*/  @!P0 NANOSLEEP.SYNCS 0x989680 ;  /* 0x009896800000895d */ /* 0x004fea0003900000 */
[----:B------:R-:W2:Y:S02]  /*7ed0*/  @!P0 SYNCS.PHASECHK.TRANS64 P0, [R0+URZ], R3 ;  /* 0x00000003000085a7 */ /* 0x000ea400080010ff */
[----:B--2---:R-:W-:Y:S05]  /*7ee0*/  @!P0 BRA `(.L_x_164) ;  /* 0xfffffffc00f08947 */ /* 0x004fea000383ffff */
[----:B------:R-:W-:Y:S05]  /*7ef0*/  BRA `(.L_x_165) ;  /* 0xffffffb400187947 */ /* 0x000fea000383ffff */
.L_x_62:
[----:B------:R-:W-:-:S07]  /*7f00*/  MOV R0, UR5 ;  /* 0x0000000500007c02 */ /* 0x000fce0008000f00 */
.L_x_166:
[----:B-1----:R1:W2:Y:S02]  /*7f10*/  SYNCS.PHASECHK.TRANS64.TRYWAIT P0, [R0+URZ], R3 ;  /* 0x00000003000075a7 */ /* 0x0022a400080011ff */
[----:B--2---:R-:W-:Y:S05]  /*7f20*/  @!P0 NANOSLEEP.SYNCS 0x989680 ;  /* 0x009896800000895d */ /* 0x004fea0003900000 */
[----:B------:R-:W2:Y:S02]  /*7f30*/  @!P0 SYNCS.PHASECHK.TRANS64 P0, [R0+URZ], R3 ;  /* 0x00000003000085a7 */ /* 0x000ea400080010ff */
[----:B--2---:R-:W-:Y:S05]  /*7f40*/  @!P0 BRA `(.L_x_166) ;  /* 0xfffffffc00f08947 */ /* 0x004fea000383ffff */
[----:B------:R-:W-:Y:S05]  /*7f50*/  BRA `(.L_x_167) ;  /* 0xffffffb400247947 */ /* 0x000fea000383ffff */
.L_x_63:
[----:B------:R-:W-:-:S07]  /*7f60*/  MOV R0, UR5 ;  /* 0x0000000500007c02 */ /* 0x000fce0008000f00 */
.L_x_168:
[----:B-1----:R1:W2:Y:S02]  /*7f70*/  SYNCS.PHASECHK.TRANS64.TRYWAIT P0, [R0+URZ], R3 ;  /* 0x00000003000075a7 */ /* 0x0022a400080011ff */
[----:B--2---:R-:W-:Y:S05]  /*7f80*/  @!P0 NANOSLEEP.SYNCS 0x989680 ;  /* 0x009896800000895d */ /* 0x004fea0003900000 */
[----:B------:R-:W2:Y:S02]  /*7f90*/  @!P0 SYNCS.PHASECHK.TRANS64 P0, [R0+URZ], R3 ;  /* 0x00000003000085a7 */ /* 0x000ea400080010ff */
[----:B--2---:R-:W-:Y:S05]  /*7fa0*/  @!P0 BRA `(.L_x_168) ;  /* 0xfffffffc00f08947 */ /* 0x004fea000383ffff */
[----:B------:R-:W-:Y:S05]  /*7fb0*/  BRA `(.L_x_169) ;  /* 0xffffffb400307947 */ /* 0x000fea000383ffff */
.L_x_64:
[----:B------:R-:W-:-:S07]  /*7fc0*/  MOV R0, UR5 ;  /* 0x0000000500007c02 */ /* 0x000fce0008000f00 */
.L_x_170:
[----:B-1----:R1:W2:Y:S02]  /*7fd0*/  SYNCS.PHASECHK.TRANS64.TRYWAIT P0, [R0+URZ], R3 ;  /* 0x00000003000075a7 */ /* 0x0022a400080011ff */
[----:B--2---:R-:W-:Y:S05]  /*7fe0*/  @!P0 NANOSLEEP.SYNCS 0x989680 ;  /* 0x009896800000895d */ /* 0x004fea0003900000 */
[----:B------:R-:W2:Y:S02]  /*7ff0*/  @!P0 SYNCS.PHASECHK.TRANS64 P0, [R0+URZ], R3 ;  /* 0x00000003000085a7 */ /* 0x000ea400080010ff */
[----:B--2---:R-:W-:Y:S05]  /*8000*/  @!P0 BRA `(.L_x_170) ;  /* 0xfffffffc00f08947 */ /* 0x004fea000383ffff */
[----:B------:R-:W-:Y:S05]  /*8010*/  BRA `(.L_x_171) ;  /* 0xffffffb4003c7947 */ /* 0x000fea000383ffff */
.L_x_65:
[----:B------:R-:W-:-:S07]  /*8020*/  MOV R0, UR5 ;  /* 0x0000000500007c02 */ /* 0x000fce0008000f00 */
.L_x_172:
[----:B-1----:R1:W2:Y:S02]  /*8030*/  SYNCS.PHASECHK.TRANS64.TRYWAIT P0, [R0+URZ], R3 ;  /* 0x00000003000075a7 */ /* 0x0022a400080011ff */
[----:B--2---:R-:W-:Y:S05]  /*8040*/  @!P0 NANOSLEEP.SYNCS 0x989680 ;  /* 0x009896800000895d */ /* 0x004fea0003900000 */
[----:B------:R-:W2:Y:S02]  /*8050*/  @!P0 SYNCS.PHASECHK.TRANS64 P0, [R0+URZ], R3 ;  /* 0x00000003000085a7 */ /* 0x000ea400080010ff */
[----:B--2---:R-:W-:Y:S05]  /*8060*/  @!P0 BRA `(.L_x_172) ;  /* 0xfffffffc00f08947 */ /* 0x004fea000383ffff */
[----:B------:R-:W-:Y:S05]  /*8070*/  BRA `(.L_x_173) ;  /* 0xffffffb400487947 */ /* 0x000fea000383ffff */
.L_x_66:
[----:B------:R-:W-:-:S07]  /*8080*/  MOV R0, UR5 ;  /* 0x0000000500007c02 */ /* 0x000fce0008000f00 */
.L_x_174:
[----:B-1----:R1:W2:Y:S02]  /*8090*/  SYNCS.PHASECHK.TRANS64.TRYWAIT P0, [R0+URZ], R3 ;  /* 0x00000003000075a7 */ /* 0x0022a400080011ff */
[----:B--2---:R-:W-:Y:S05]  /*80a0*/  @!P0 NANOSLEEP.SYNCS 0x989680 ;  /* 0x009896800000895d */ /* 0x004fea0003900000 */
[----:B------:R-:W2:Y:S02]  /*80b0*/  @!P0 SYNCS.PHASECHK.TRANS64 P0, [R0+URZ], R3 ;  /* 0x00000003000085a7 */ /* 0x000ea400080010ff */
[----:B--2---:R-:W-:Y:S05]  /*80c0*/  @!P0 BRA `(.L_x_174) ;  /* 0xfffffffc00f08947 */ /* 0x004fea000383ffff */
[----:B------:R-:W-:Y:S05]  /*80d0*/  BRA `(.L_x_175) ;  /* 0xffffffb400547947 */ /* 0x000fea000383ffff */
.L_x_67:
[----:B------:R-:W-:-:S07]  /*80e0*/  MOV R0, UR5 ;  /* 0x0000000500007c02 */ /* 0x000fce0008000f00 */
.L_x_176:
[----:B-1----:R1:W2:Y:S02]  /*80f0*/  SYNCS.PHASECHK.TRANS64.TRYWAIT P0, [R0+URZ], R3 ;  /* 0x00000003000075a7 */ /* 0x0022a400080011ff */
[----:B--2---:R-:W-:Y:S05]  /*8100*/  @!P0 NANOSLEEP.SYNCS 0x989680 ;  /* 0x009896800000895d */ /* 0x004fea0003900000 */
[----:B------:R-:W2:Y:S02]  /*8110*/  @!P0 SYNCS.PHASECHK.TRANS64 P0, [R0+URZ], R3 ;  /* 0x00000003000085a7 */ /* 0x000ea400080010ff */
[----:B--2---:R-:W-:Y:S05]  /*8120*/  @!P0 BRA `(.L_x_176) ;  /* 0xfffffffc00f08947 */ /* 0x004fea000383ffff */
[----:B------:R-:W-:Y:S05]  /*8130*/  BRA `(.L_x_177) ;  /* 0xffffffb400607947 */ /* 0x000fea000383ffff */
.L_x_68:
[----:B------:R-:W-:-:S07]  /*8140*/  MOV R0, UR5 ;  /* 0x0000000500007c02 */ /* 0x000fce0008000f00 */
.L_x_178:
[----:B-1----:R1:W2:Y:S02]  /*8150*/  SYNCS.PHASECHK.TRANS64.TRYWAIT P0, [R0+URZ], R3 ;  /* 0x00000003000075a7 */ /* 0x0022a400080011ff */
[----:B--2---:R-:W-:Y:S05]  /*8160*/  @!P0 NANOSLEEP.SYNCS 0x989680 ;  /* 0x009896800000895d */ /* 0x004fea0003900000 */
[----:B------:R-:W2:Y:S02]  /*8170*/  @!P0 SYNCS.PHASECHK.TRANS64 P0, [R0+URZ], R3 ;  /* 0x00000003000085a7 */ /* 0x000ea400080010ff */
[----:B--2---:R-:W-:Y:S05]  /*8180*/  @!P0 BRA `(.L_x_178) ;  /* 0xfffffffc00f08947 */ /* 0x004fea000383ffff */
[----:B------:R-:W-:Y:S05]  /*8190*/  BRA `(.L_x_179) ;  /* 0xffffffb4006c7947 */ /* 0x000fea000383ffff */
.L_x_69:
[----:B------:R-:W-:-:S07]  /*81a0*/  MOV R0, UR5 ;  /* 0x0000000500007c02 */ /* 0x000fce0008000f00 */
.L_x_180:
[----:B-1----:R1:W2:Y:S02]  /*81b0*/  SYNCS.PHASECHK.TRANS64.TRYWAIT P0, [R0+URZ], R3 ;  /* 0x00000003000075a7 */ /* 0x0022a400080011ff */
[----:B--2---:R-:W-:Y:S05]  /*81c0*/  @!P0 NANOSLEEP.SYNCS 0x989680 ;  /* 0x009896800000895d */ /* 0x004fea0003900000 */
[----:B------:R-:W2:Y:S02]  /*81d0*/  @!P0 SYNCS.PHASECHK.TRANS64 P0, [R0+URZ], R3 ;  /* 0x00000003000085a7 */ /* 0x000ea400080010ff */
[----:B--2---:R-:W-:Y:S05]  /*81e0*/  @!P0 BRA `(.L_x_180) ;  /* 0xfffffffc00f08947 */ /* 0x004fea000383ffff */
[----:B------:R-:W-:Y:S05]  /*81f0*/  BRA `(.L_x_181) ;  /* 0xffffffb400787947 */ /* 0x000fea000383ffff */
.L_x_72:
[----:B-1----:R1:W2:Y:S02]  /*8200*/  SYNCS.PHASECHK.TRANS64.TRYWAIT P0, [R2+URZ+0x230], R4 ;  /* 0x00023004020075a7 */ /* 0x0022a400080011ff */
[----:B--2---:R-:W-:Y:S05]  /*8210*/  @!P0 NANOSLEEP.SYNCS 0x989680 ;  /* 0x009896800000895d */ /* 0x004fea0003900000 */
[----:B------:R-:W2:Y:S02]  /*8220*/  @!P0 SYNCS.PHASECHK.TRANS64 P0, [R2+URZ+0x230], R4 ;  /* 0x00023004020085a7 */ /* 0x000ea400080010ff */
[----:B--2---:R-:W-:Y:S05]  /*8230*/  @!P0 BRA `(.L_x_72) ;  /* 0xfffffffc00f08947 */ /* 0x004fea000383ffff */
[----:B------:R-:W-:Y:S05]  /*8240*/  BRA `(.L_x_182) ;  /* 0xffffffb400d47947 */ /* 0x000fea000383ffff */
.L_x_73:
[----:B------:R-:W-:-:S07]  /*8250*/  MOV R2, UR4 ;  /* 0x0000000400027c02 */ /* 0x000fce0008000f00 */
.L_x_183:
[----:B-1----:R1:W2:Y:S02]  /*8260*/  SYNCS.PHASECHK.TRANS64.TRYWAIT P0, [R2+URZ+0x1e0], R5 ;  /* 0x0001e005020075a7 */ /* 0x0022a400080011ff */
[----:B--2---:R-:W-:Y:S05]  /*8270*/  @!P0 NANOSLEEP.SYNCS 0x989680 ;  /* 0x009896800000895d */ /* 0x004fea0003900000 */
[----:B------:R-:W2:Y:S02]  /*8280*/  @!P0 SYNCS.PHASECHK.TRANS64 P0, [R2+URZ+0x1e0], R5 ;  /* 0x0001e005020085a7 */ /* 0x000ea400080010ff */
[----:B--2---:R-:W-:Y:S05]  /*8290*/  @!P0 BRA `(.L_x_183) ;  /* 0xfffffffc00f08947 */ /* 0x004fea000383ffff */
[----:B------:R-:W-:Y:S05]  /*82a0*/  BRA `(.L_x_184) ;  /* 0xffffffb400e47947 */ /* 0x000fea000383ffff */
.L_x_74:
[----:B-1----:R1:W2:Y:S02]  /*82b0*/  SYNCS.PHASECHK.TRANS64.TRYWAIT P1, [R2+URZ+0x1d0], R4 ;  /* 0x0001d004020075a7 */ /* 0x0022a400080211ff */
[----:B--2---:R-:W-:Y:S05]  /*82c0*/  @!P1 NANOSLEEP.SYNCS 0x989680 ;  /* 0x009896800000995d */ /* 0x004fea0003900000 */
[----:B------:R-:W2:Y:S02]  /*82d0*/  @!P1 SYNCS.PHASECHK.TRANS64 P1, [R2+URZ+0x1d0], R4 ;  /* 0x0001d004020095a7 */ /* 0x000ea400080210ff */
[----:B--2---:R-:W-:Y:S05]  /*82e0*/  @!P1 BRA `(.L_x_74) ;  /* 0xfffffffc00f09947 */ /* 0x004fea000383ffff */
[----:B------:R-:W-:Y:S05]  /*82f0*/  BRA `(.L_x_185) ;  /* 0xffffffb800147947 */ /* 0x000fea000383ffff */
.L_x_77:
[----:B------:R-:W-:-:S07]  /*8300*/  MOV R0, UR4 ;  /* 0x0000000400007c02 */ /* 0x000fce0008000f00 */
.L_x_186:
[----:B-1----:R1:W2:Y:S02]  /*8310*/  SYNCS.PHASECHK.TRANS64.TRYWAIT P0, [R0+URZ+0x1e0], R2 ;  /* 0x0001e002000075a7 */ /* 0x0022a400080011ff */
[----:B--2---:R-:W-:Y:S05]  /*8320*/  @!P0 NANOSLEEP.SYNCS 0x989680 ;  /* 0x009896800000895d */ /* 0x004fea0003900000 */
[----:B------:R-:W2:Y:S02]  /*8330*/  @!P0 SYNCS.PHASECHK.TRANS64 P0, [R0+URZ+0x1e0], R2 ;  /* 0x0001e002000085a7 */ /* 0x000ea400080010ff */
[----:B--2---:R-:W-:Y:S05]  /*8340*/  @!P0 BRA `(.L_x_186) ;  /* 0xfffffffc00f08947 */ /* 0x004fea000383ffff */
[----:B------:R-:W-:Y:S05]  /*8350*/  BRA `(.L_x_76) ;  /* 0xffffffb800687947 */ /* 0x000fea000383ffff */
.L_x_84:
[----:B-1----:R1:W2:Y:S02]  /*8360*/  SYNCS.PHASECHK.TRANS64.TRYWAIT P1, [R0+URZ+0x1d0], R2 ;  /* 0x0001d002000075a7 */ /* 0x0022a400080211ff */
[----:B--2---:R-:W-:Y:S05]  /*8370*/  @!P1 NANOSLEEP.SYNCS 0x989680 ;  /* 0x009896800000995d */ /* 0x004fea0003900000 */
[----:B------:R-:W2:Y:S02]  /*8380*/  @!P1 SYNCS.PHASECHK.TRANS64 P1, [R0+URZ+0x1d0], R2 ;  /* 0x0001d002000095a7 */ /* 0x000ea400080210ff */
[----:B--2---:R-:W-:Y:S05]  /*8390*/  @!P1 BRA `(.L_x_84) ;  /* 0xfffffffc00f09947 */ /* 0x004fea000383ffff */
[----:B------:R-:W-:Y:S05]  /*83a0*/  BRA `(.L_x_187) ;  /* 0xffffffbc00cc7947 */ /* 0x000fea000383ffff */
.L_x_85:
[----:B------:R-:W-:-:S07]  /*83b0*/  MOV R2, UR23 ;  /* 0x0000001700027c02 */ /* 0x000fce0008000f00 */
.L_x_188:
[----:B-1----:R1:W2:Y:S02]  /*83c0*/  SYNCS.PHASECHK.TRANS64.TRYWAIT P0, [R2+URZ+0x210], R0 ;  /* 0x00021000020075a7 */ /* 0x0022a400080011ff */
[----:B--2---:R-:W-:Y:S05]  /*83d0*/  @!P0 NANOSLEEP.SYNCS 0x989680 ;  /* 0x009896800000895d */ /* 0x004fea0003900000 */
[----:B------:R-:W2:Y:S02]  /*83e0*/  @!P0 SYNCS.PHASECHK.TRANS64 P0, [R2+URZ+0x210], R0 ;  /* 0x00021000020085a7 */ /* 0x000ea400080010ff */
[----:B--2---:R-:W-:Y:S05]  /*83f0*/  @!P0 BRA `(.L_x_188) ;  /* 0xfffffffc00f08947 */ /* 0x004fea000383ffff */
[----:B------:R-:W-:Y:S05]  /*8400*/  BRA `(.L_x_189) ;  /* 0xffffffc0001c7947 */ /* 0x000fea000383ffff */
.L_x_88:
[----:B------:R-:W-:Y:S07]  /*8410*/  MOV R0, UR5 ;  /* 0x0000000500007c02 */ /* 0x000fee0008000f00 */
.L_x_190:
[----:B-1----:R1:W2:Y:S02]  /*8420*/  SYNCS.PHASECHK.TRANS64.TRYWAIT P0, [R0+URZ], R2 ;  /* 0x00000002000075a7 */ /* 0x0022a400080011ff */
[----:B--2---:R-:W-:Y:S05]  /*8430*/  @!P0 NANOSLEEP.SYNCS 0x989680 ;  /* 0x009896800000895d */ /* 0x004fea0003900000 */
[----:B------:R-:W2:Y:S02]  /*8440*/  @!P0 SYNCS.PHASECHK.TRANS64 P0, [R0+URZ], R2 ;  /* 0x00000002000085a7 */ /* 0x000ea400080010ff */
[----:B--2---:R-:W-:Y:S05]  /*8450*/  @!P0 BRA `(.L_x_190) ;  /* 0xfffffffc00f08947 */ /* 0x004fea000383ffff */
[----:B------:R-:W-:Y:S05]  /*8460*/  BRA `(.L_x_87) ;  /* 0xffffffc000387947 */ /* 0x000fea000383ffff */
.L_x_91:
[----:B------:R-:W-:-:S07]  /*8470*/  MOV R0, UR4 ;  /* 0x0000000400007c02 */ /* 0x000fce0008000f00 */
.L_x_191:
[----:B--2---:R2:W4:Y:S02]  /*8480*/  SYNCS.PHASECHK.TRANS64.TRYWAIT P0, [R0+URZ], R2 ;  /* 0x00000002000075a7 */ /* 0x00452400080011ff */
[----:B----4-:R-:W-:Y:S05]  /*8490*/  @!P0 NANOSLEEP.SYNCS 0x989680 ;  /* 0x009896800000895d */ /* 0x010fea0003900000 */
[----:B------:R-:W4:Y:S02]  /*84a0*/  @!P0 SYNCS.PHASECHK.TRANS64 P0, [R0+URZ], R2 ;  /* 0x00000002000085a7 */ /* 0x000f2400080010ff */
[----:B----4-:R-:W-:Y:S05]  /*84b0*/  @!P0 BRA `(.L_x_191) ;  /* 0xfffffffc00f08947 */ /* 0x010fea000383ffff */
[----:B------:R-:W-:Y:S05]  /*84c0*/  BRA `(.L_x_192) ;  /* 0xffffffc000ec7947 */ /* 0x000fea000383ffff */
.L_x_92:
[----:B------:R-:W-:-:S07]  /*84d0*/  MOV R0, UR5 ;  /* 0x0000000500007c02 */ /* 0x000fce0008000f00 */
.L_x_193:
[----:B-1----:R1:W2:Y:S02]  /*84e0*/  SYNCS.PHASECHK.TRANS64.TRYWAIT P0, [R0+URZ], R3 ;  /* 0x00000003000075a7 */ /* 0x0022a400080011ff */
[----:B--2---:R-:W-:Y:S05]  /*84f0*/  @!P0 NANOSLEEP.SYNCS 0x989680 ;  /* 0x009896800000895d */ /* 0x004fea0003900000 */
[----:B------:R-:W2:Y:S02]  /*8500*/  @!P0 SYNCS.PHASECHK.TRANS64 P0, [R0+URZ], R3 ;  /* 0x00000003000085a7 */ /* 0x000ea400080010ff */
[----:B--2---:R-:W-:Y:S05]  /*8510*/  @!P0 BRA `(.L_x_193) ;  /* 0xfffffffc00f08947 */ /* 0x004fea000383ffff */
[----:B------:R-:W-:Y:S05]  /*8520*/  BRA `(.L_x_194) ;  /* 0xffffffc000f87947 */ /* 0x000fea000383ffff */
.L_x_93:
[----:B------:R-:W-:-:S07]  /*8530*/  MOV R0, UR5 ;  /* 0x0000000500007c02 */ /* 0x000fce0008000f00 */
.L_x_195:
[----:B-1----:R1:W2:Y:S02]  /*8540*/  SYNCS.PHASECHK.TRANS64.TRYWAIT P0, [R0+URZ], R3 ;  /* 0x00000003000075a7 */ /* 0x0022a400080011ff */
[----:B--2---:R-:W-:Y:S05]  /*8550*/  @!P0 NANOSLEEP.SYNCS 0x989680 ;  /* 0x009896800000895d */ /* 0x004fea0003900000 */
[----:B------:R-:W2:Y:S02]  /*8560*/  @!P0 SYNCS.PHASECHK.TRANS64 P0, [R0+URZ], R3 ;  /* 0x00000003000085a7 */ /* 0x000ea400080010ff */
[----:B--2---:R-:W-:Y:S05]  /*8570*/  @!P0 BRA `(.L_x_195) ;  /* 0xfffffffc00f08947 */ /* 0x004fea000383ffff */
[----:B------:R-:W-:Y:S05]  /*8580*/  BRA `(.L_x_196) ;  /* 0xffffffc400047947 */ /* 0x000fea000383ffff */
.L_x_94:
[----:B-1----:R-:W-:-:S07]  /*8590*/  MOV R0, UR4 ;  /* 0x0000000400007c02 */ /* 0x002fce0008000f00 */
.L_x_197:
[----:B-1----:R1:W2:Y:S02]  /*85a0*/  SYNCS.PHASECHK.TRANS64.TRYWAIT P0, [R0+URZ], R2 ;  /* 0x00000002000075a7 */ /* 0x0022a400080011ff */
[----:B--2---:R-:W-:Y:S05]  /*85b0*/  @!P0 NANOSLEEP.SYNCS 0x989680 ;  /* 0x009896800000895d */ /* 0x004fea0003900000 */
[----:B------:R-:W2:Y:S02]  /*85c0*/  @!P0 SYNCS.PHASECHK.TRANS64 P0, [R0+URZ], R2 ;  /* 0x00000002000085a7 */ /* 0x000ea400080010ff */
[----:B--2---:R-:W-:Y:S05]  /*85d0*/  @!P0 BRA `(.L_x_197) ;  /* 0xfffffffc00f08947 */ /* 0x004fea000383ffff */
[----:B------:R-:W-:Y:S05]  /*85e0*/  BRA `(.L_x_198) ;  /* 0xffffffc400107947 */ /* 0x000fea000383ffff */
.L_x_99:
[----:B--2---:R2:W3:Y:S02]  /*85f0*/  SYNCS.PHASECHK.TRANS64.TRYWAIT P0, [R7+URZ+0x1d0], R0 ;  /* 0x0001d000070075a7 */ /* 0x0044e400080011ff */
[----:B---3--:R-:W-:Y:S05]  /*8600*/  @!P0 NANOSLEEP.SYNCS 0x989680 ;  /* 0x009896800000895d */ /* 0x008fea0003900000 */
[----:B------:R-:W3:Y:S02]  /*8610*/  @!P0 SYNCS.PHASECHK.TRANS64 P0, [R7+URZ+0x1d0], R0 ;  /* 0x0001d000070085a7 */ /* 0x000ee400080010ff */
[----:B---3--:R-:W-:Y:S05]  /*8620*/  @!P0 BRA `(.L_x_99) ;  /* 0xfffffffc00f08947 */ /* 0x008fea000383ffff */
[----:B------:R-:W-:Y:S05]  /*8630*/  BRA `(.L_x_199) ;  /* 0xffffffc800247947 */ /* 0x000fea000383ffff */
.L_x_102:
[----:B-1----:R-:W-:Y:S07]  /*8640*/  MOV R0, UR17 ;  /* 0x0000001100007c02 */ /* 0x002fee0008000f00 */
.L_x_200:
[----:B-1----:R1:W2:Y:S02]  /*8650*/  SYNCS.PHASECHK.TRANS64.TRYWAIT P2, [R0+URZ+0x1c8], R7 ;  /* 0x0001c807000075a7 */ /* 0x0022a400080411ff */
[----:B--2---:R-:W-:Y:S05]  /*8660*/  @!P2 NANOSLEEP.SYNCS 0x989680 ;  /* 0x009896800000a95d */ /* 0x004fea0003900000 */
[----:B------:R-:W2:Y:S02]  /*8670*/  @!P2 SYNCS.PHASECHK.TRANS64 P2, [R0+URZ+0x1c8], R7 ;  /* 0x0001c8070000a5a7 */ /* 0x000ea400080410ff */
[----:B--2---:R-:W-:Y:S05]  /*8680*/  @!P2 BRA `(.L_x_200) ;  /* 0xfffffffc00f0a947 */ /* 0x004fea000383ffff */
[----:B------:R-:W-:Y:S05]  /*8690*/  BRA `(.L_x_101) ;  /* 0xffffffcc00847947 */ /* 0x000fea000383ffff */
.L_x_105:
[----:B-1----:R-:W-:Y:S07]  /*86a0*/  MOV R0, UR17 ;  /* 0x0000001100007c02 */ /* 0x002fee0008000f00 */
.L_x_201:
[----:B-1----:R1:W2:Y:S02]  /*86b0*/  SYNCS.PHASECHK.TRANS64.TRYWAIT P0, [R0+URZ+0x1b8], R6 ;  /* 0x0001b806000075a7 */ /* 0x0022a400080011ff */
[----:B--2---:R-:W-:Y:S05]  /*86c0*/  @!P0 NANOSLEEP.SYNCS 0x989680 ;  /* 0x009896800000895d */ /* 0x004fea0003900000 */
[----:B------:R-:W2:Y:S02]  /*86d0*/  @!P0 SYNCS.PHASECHK.TRANS64 P0, [R0+URZ+0x1b8], R6 ;  /* 0x0001b806000085a7 */ /* 0x000ea400080010ff */
[----:B--2---:R-:W-:Y:S05]  /*86e0*/  @!P0 BRA `(.L_x_201) ;  /* 0xfffffffc00f08947 */ /* 0x004fea000383ffff */
[----:B------:R-:W-:Y:S05]  /*86f0*/  BRA `(.L_x_202) ;  /* 0xffffffcc00d47947 */ /* 0x000fea000383ffff */
.L_x_108:
[----:B---3--:R3:W1:Y:S02]  /*8700*/  SYNCS.PHASECHK.TRANS64.TRYWAIT P0, [R3+URZ+0x1d0], R0 ;  /* 0x0001d000030075a7 */ /* 0x00866400080011ff */
[----:B-1----:R-:W-:Y:S05]  /*8710*/  @!P0 NANOSLEEP.SYNCS 0x989680 ;  /* 0x009896800000895d */ /* 0x002fea0003900000 */
[----:B------:R-:W1:Y:S02]  /*8720*/  @!P0 SYNCS.PHASECHK.TRANS64 P0, [R3+URZ+0x1d0], R0 ;  /* 0x0001d000030085a7 */ /* 0x000e6400080010ff */
[----:B-1----:R-:W-:Y:S05]  /*8730*/  @!P0 BRA `(.L_x_108) ;  /* 0xfffffffc00f08947 */ /* 0x002fea000383ffff */
[----:B------:R-:W-:Y:S05]  /*8740*/  BRA `(.L_x_203) ;  /* 0xffffffd400207947 */ /* 0x000fea000383ffff */
.L_x_119:
[----:B-1----:R-:W-:Y:S04]  /*8750*/  MOV R0, UR44 ;  /* 0x0000002c00007c02 */ /* 0x002fe80008000f00 */
[----:B------:R1:W2:Y:S03]  /*8760*/  SYNCS.PHASECHK.TRANS64.TRYWAIT P1, [R0+URZ+0x1b0], R4 ;  /* 0x0001b004000075a7 */ /* 0x0002a600080211ff */
[----:B--2---:R-:W-:Y:S05]  /*8770*/  @!P1 NANOSLEEP.SYNCS 0x989680 ;  /* 0x009896800000995d */ /* 0x004fea0003900000 */
[----:B------:R-:W2:Y:S02]  /*8780*/  @!P1 SYNCS.PHASECHK.TRANS64 P1, [R0+URZ+0x1b0], R4 ;  /* 0x0001b004000095a7 */ /* 0x000ea400080210ff */
[----:B--2---:R-:W-:Y:S05]  /*8790*/  @!P1 BRA `(.L_x_119) ;  /* 0xfffffffc00ec9947 */ /* 0x004fea000383ffff */
[----:B------:R-:W-:Y:S05]  /*87a0*/  BRA `(.L_x_118) ;  /* 0xffffffe000707947 */ /* 0x000fea000383ffff */
.L_x_121:
[----:B------:R1:W1:Y:S02]  /*87b0*/  SYNCS.PHASECHK.TRANS64.TRYWAIT P1, [R22+URZ+0x1f0], R3 ;  /* 0x0001f003160075a7 */ /* 0x00026400080211ff */
[----:B-1----:R-:W-:Y:S05]  /*87c0*/  @!P1 NANOSLEEP.SYNCS 0x989680 ;  /* 0x009896800000995d */ /* 0x002fea0003900000 */
[----:B------:R-:W1:Y:S02]  /*87d0*/  @!P1 SYNCS.PHASECHK.TRANS64 P1, [R22+URZ+0x1f0], R3 ;  /* 0x0001f003160095a7 */ /* 0x000e6400080210ff */
[----:B-1----:R-:W-:Y:S05]  /*87e0*/  @!P1 BRA `(.L_x_121) ;  /* 0xfffffffc00f09947 */ /* 0x002fea000383ffff */
[----:B------:R-:W-:Y:S05]  /*87f0*/  BRA `(.L_x_120) ;  /* 0xffffffe000ac7947 */ /* 0x000fea000383ffff */
        .weak           $__internal_0_$__cuda_sm10x_tcgen05_guardrail_trap_col_being_dealloced_not_returned_by_alloc
        .type           $__internal_0_$__cuda_sm10x_tcgen05_guardrail_trap_col_being_dealloced_not_returned_by_alloc,@function
        .size           $__internal_0_$__cuda_sm10x_tcgen05_guardrail_trap_col_being_dealloced_not_returned_by_alloc,($__internal_1_$__cuda_sm10x_tcgen05_guardrail_trap_phase_invalid_during_alloc - $__internal_0_$__cuda_sm10x_tcgen05_guardrail_trap_col_being_dealloced_not_returned_by_alloc)
$__internal_0_$__cuda_sm10x_tcgen05_guardrail_trap_col_being_dealloced_not_returned_by_alloc:
[----:B------:R-:W-:Y:S05]  /*8800*/  BPT.TRAP 0x1 ;  /* 0x000000040000795c */ /* 0x000fea0000300000 */
[----:B------:R-:W-:-:S04]  /*8810*/  HFMA2 R3, -RZ, RZ, 0, 0 ;  /* 0x00000000ff037431 */ /* 0x000fc800000001ff */
[----:B------:R-:W-:Y:S05]  /*8820*/  RET.REL.NODEC R2 `(_ZN7cutlass13device_kernelINS_4gemm6kernel13GemmUniversalIN4cute5tupleIJiiiiEEENS1_10collective13CollectiveMmaINS1_35MainloopSm100TmaUmmaWarpSpecializedILi27ELi2ELi4ENS5_IJNS4_1CILi1EEENSA_ILi2EEESB_EEEEENS5_IJNSA_ILi64EEESF_SF_EEENS_12float_e4m3_tENS5_IJlSB_lEEESH_SI_NS4_8TiledMMAINS4_8MMA_AtomIJNS4_10MMA_TraitsINS4_19SM100_MMA_F8F6F4_SSEJSH_SH_fSF_SF_NS4_17integral_constantINS4_4UMMA5MajorELSP_0EEESQ_NSN_INSO_7ScaleInELSR_0EEESS_EEEEEENS4_6LayoutINS5_IJSB_SB_SB_EEENS5_IJNSA_ILi0EEESX_SX_EEEEENS5_IJNS4_10UnderscoreES10_S10_EEEEENS4_23SM90_TMA_LOAD_MULTICASTENS4_14ComposedLayoutINS4_7SwizzleILi2ELi4ELi3EEENS4_18smem_ptr_flag_bitsILi8EEENSV_INS5_IJNSA_ILi8EEESF_EEENS5_IJSF_SB_EEEEEEEvNS4_8identityENS4_13SM90_TMA_LOADES1D_vS1E_EENS_8epilogue10collective18CollectiveEpilogueINS1H_23Sm100TmaWarpSpecializedILi1ELi1ELi32ELb0ELb0EEEJSG_NS5_IJNSV_ISF_SB_EES1M_EEESH_SI_SH_SI_NS1H_6fusion15FusionCallbacksIS1L_NS1O_17LinearCombinationISH_fSH_fLNS_15FloatRoundStyleE2EEESG_S1N_JEEENS4_5SM1004TMEM4LOAD26SM100_TMEM_LOAD_16dp32b32xES1F_S1D_NS4_39AutoVectorizingCopyWithAssumedAlignmentILi128EEENS4_14SM90_TMA_STOREES1D_S1Z_S1Z_EEEvvEEEEvNT_6ParamsE) ;  /* 0xffffff7402f47950 */ /* 0x000fea0003c3ffff */
        .weak           $__internal_1_$__cuda_sm10x_tcgen05_guardrail_trap_phase_invalid_during_alloc
        .type           $__internal_1_$__cuda_sm10x_tcgen05_guardrail_trap_phase_invalid_during_alloc,@function
        .size           $__internal_1_$__cuda_sm10x_tcgen05_guardrail_trap_phase_invalid_during_alloc,($__internal_2_$__cuda_sm10x_tcgen05_guardrail_trap_unallocated_columns_being_dealloced - $__internal_1_$__cuda_sm10x_tcgen05_guardrail_trap_phase_invalid_during_alloc)
$__internal_1_$__cuda_sm10x_tcgen05_guardrail_trap_phase_invalid_during_alloc:
[----:B------:R-:W-:Y:S05]  /*8830*/  BPT.TRAP 0x1 ;  /* 0x000000040000795c */ /* 0x000fea0000300000 */
[----:B------:R-:W-:-:S04]  /*8840*/  MOV R5, 0x0 ;  /* 0x0000000000057802 */ /* 0x000fc80000000f00 */
[----:B------:R-:W-:Y:S05]  /*8850*/  RET.REL.NODEC R4 `(_ZN7cutlass13device_kernelINS_4gemm6kernel13GemmUniversalIN4cute5tupleIJiiiiEEENS1_10collective13CollectiveMmaINS1_35MainloopSm100TmaUmmaWarpSpecializedILi27ELi2ELi4ENS5_IJNS4_1CILi1EEENSA_ILi2EEESB_EEEEENS5_IJNSA_ILi64EEESF_SF_EEENS_12float_e4m3_tENS5_IJlSB_lEEESH_SI_NS4_8TiledMMAINS4_8MMA_AtomIJNS4_10MMA_TraitsINS4_19SM100_MMA_F8F6F4_SSEJSH_SH_fSF_SF_NS4_17integral_constantINS4_4UMMA5MajorELSP_0EEESQ_NSN_INSO_7ScaleInELSR_0EEESS_EEEEEENS4_6LayoutINS5_IJSB_SB_SB_EEENS5_IJNSA_ILi0EEESX_SX_EEEEENS5_IJNS4_10UnderscoreES10_S10_EEEEENS4_23SM90_TMA_LOAD_MULTICASTENS4_14ComposedLayoutINS4_7SwizzleILi2ELi4ELi3EEENS4_18smem_ptr_flag_bitsILi8EEENSV_INS5_IJNSA_ILi8EEESF_EEENS5_IJSF_SB_EEEEEEEvNS4_8identityENS4_13SM90_TMA_LOADES1D_vS1E_EENS_8epilogue10collective18CollectiveEpilogueINS1H_23Sm100TmaWarpSpecializedILi1ELi1ELi32ELb0ELb0EEEJSG_NS5_IJNSV_ISF_SB_EES1M_EEESH_SI_SH_SI_NS1H_6fusion15FusionCallbacksIS1L_NS1O_17LinearCombinationISH_fSH_fLNS_15FloatRoundStyleE2EEESG_S1N_JEEENS4_5SM1004TMEM4LOAD26SM100_TMEM_LOAD_16dp32b32xES1F_S1D_NS4_39AutoVectorizingCopyWithAssumedAlignmentILi128EEENS4_14SM90_TMA_STOREES1D_S1Z_S1Z_EEEvvEEEEvNT_6ParamsE) ;  /* 0xffffff7404e87950 */ /* 0x000fea0003c3ffff */
        .weak           $__internal_2_$__cuda_sm10x_tcgen05_guardrail_trap_unallocated_columns_being_dealloced
        .type           $__internal_2_$__cuda_sm10x_tcgen05_guardrail_trap_unallocated_columns_being_dealloced,@function
        .size           $__internal_2_$__cuda_sm10x_tcgen05_guardrail_trap_unallocated_columns_being_dealloced,(.L_x_205 - $__internal_2_$__cuda_sm10x_tcgen05_guardrail_trap_unallocated_columns_being_dealloced)
$__internal_2_$__cuda_sm10x_tcgen05_guardrail_trap_unallocated_columns_being_dealloced:
[----:B------:R-:W-:Y:S05]  /*8860*/  BPT.TRAP 0x1 ;  /* 0x000000040000795c */ /* 0x000fea0000300000 */
[----:B------:R-:W-:-:S04]  /*8870*/  HFMA2 R3, -RZ, RZ, 0, 0 ;  /* 0x00000000ff037431 */ /* 0x000fc800000001ff */
[----:B------:R-:W-:Y:S05]  /*8880*/  RET.REL.NODEC R2 `(_ZN7cutlass13device_kernelINS_4gemm6kernel13GemmUniversalIN4cute5tupleIJiiiiEEENS1_10collective13CollectiveMmaINS1_35MainloopSm100TmaUmmaWarpSpecializedILi27ELi2ELi4ENS5_IJNS4_1CILi1EEENSA_ILi2EEESB_EEEEENS5_IJNSA_ILi64EEESF_SF_EEENS_12float_e4m3_tENS5_IJlSB_lEEESH_SI_NS4_8TiledMMAINS4_8MMA_AtomIJNS4_10MMA_TraitsINS4_19SM100_MMA_F8F6F4_SSEJSH_SH_fSF_SF_NS4_17integral_constantINS4_4UMMA5MajorELSP_0EEESQ_NSN_INSO_7ScaleInELSR_0EEESS_EEEEEENS4_6LayoutINS5_IJSB_SB_SB_EEENS5_IJNSA_ILi0EEESX_SX_EEEEENS5_IJNS4_10UnderscoreES10_S10_EEEEENS4_23SM90_TMA_LOAD_MULTICASTENS4_14ComposedLayoutINS4_7SwizzleILi2ELi4ELi3EEENS4_18smem_ptr_flag_bitsILi8EEENSV_INS5_IJNSA_ILi8EEESF_EEENS5_IJSF_SB_EEEEEEEvNS4_8identityENS4_13SM90_TMA_LOADES1D_vS1E_EENS_8epilogue10collective18CollectiveEpilogueINS1H_23Sm100TmaWarpSpecializedILi1ELi1ELi32ELb0ELb0EEEJSG_NS5_IJNSV_ISF_SB_EES1M_EEESH_SI_SH_SI_NS1H_6fusion15FusionCallbacksIS1L_NS1O_17LinearCombinationISH_fSH_fLNS_15FloatRoundStyleE2EEESG_S1N_JEEENS4_5SM1004TMEM4LOAD26SM100_TMEM_LOAD_16dp32b32xES1F_S1D_NS4_39AutoVectorizingCopyWithAssumedAlignmentILi128EEENS4_14SM90_TMA_STOREES1D_S1Z_S1Z_EEEvvEEEEvNT_6ParamsE) ;  /* 0xffffff7402dc7950 */ /* 0x000fea0003c3ffff */
.L_x_204:
[----:B------:R-:W-:-:S00]  /*8890*/  BRA `(.L_x_204) ;  /* 0xfffffffc00fc7947 */ /* 0x000fc0000383ffff */
[----:B------:R-:W-:-:S00]  /*88a0*/  NOP ;  /* 0x0000000000007918 */ /* 0x000fc00000000000 */
        /* <DEDUP_REMOVED lines=13> */
.L_x_205:


//--------------------- .nv.global.init           --------------------------
	.section	.nv.global.init,"aw",@progbits
.nv.global.init:
	.type		$str$27,@object
	.size		$str$27,($str$28 - $str$27)
$str$27:
        /*0000*/ 	.byte	0x28, 0x61, 0x64, 0x64, 0x72, 0x65, 0x73, 0x73, 0x20, 0x26, 0x20, 0x6d, 0x61, 0x73, 0x6b, 0x29
        /*0010*/ 	.byte	0x20, 0x3d, 0x3d, 0x20, 0x30, 0x00
	.type		$str$28,@object
	.size		$str$28,($str$26 - $str$28)
$str$28:
        /*0016*/ 	.byte	0x2f, 0x74, 0x6d, 0x70, 0x2f, 0x63, 0x75, 0x74, 0x6c, 0x61, 0x73, 0x73, 0x5f, 0x73, 0x77, 0x65
        /*0026*/ 	.byte	0x65, 0x70, 0x5f, 0x73, 0x72, 0x63, 0x2f, 0x69, 0x6e, 0x63, 0x6c, 0x75, 0x64, 0x65, 0x2f, 0x63
        /*0036*/ 	.byte	0x75, 0x74, 0x65, 0x2f, 0x70, 0x6f, 0x69, 0x6e, 0x74, 0x65, 0x72, 0x5f, 0x66, 0x6c, 0x61, 0x67
        /*0046*/ 	.byte	0x67, 0x65, 0x64, 0x2e, 0x68, 0x70, 0x70, 0x00
	.type		$str$26,@object
	.size		$str$26,($str$25 - $str$26)
$str$26:
        /*004e*/ 	.byte	0x2f, 0x74, 0x6d, 0x70, 0x2f, 0x63, 0x75, 0x74, 0x6c, 0x61, 0x73, 0x73, 0x5f, 0x73, 0x77, 0x65
        /*005e*/ 	.byte	0x65, 0x70, 0x5f, 0x73, 0x72, 0x63, 0x2f, 0x69, 0x6e, 0x63, 0x6c, 0x75, 0x64, 0x65, 0x2f, 0x63
        /*006e*/ 	.byte	0x75, 0x74, 0x65, 0x2f, 0x61, 0x74, 0x6f, 0x6d, 0x2f, 0x63, 0x6f, 0x70, 0x79, 0x5f, 0x74, 0x72
        /*007e*/ 	.byte	0x61, 0x69, 0x74, 0x73, 0x5f, 0x73, 0x6d, 0x31, 0x30, 0x30, 0x2e, 0x68, 0x70, 0x70, 0x00
	.type		$str$25,@object
	.size		$str$25,(__unnamed_1 - $str$25)
$str$25:
        /*008d*/ 	.byte	0x28, 0x28, 0x75, 0x69, 0x6e, 0x74, 0x33, 0x32, 0x5f, 0x74, 0x28, 0x74, 0x68, 0x72, 0x65, 0x61
        /*009d*/ 	.byte	0x64, 0x49, 0x64, 0x78, 0x2e, 0x78, 0x29, 0x20, 0x2f, 0x20, 0x33, 0x32, 0x29, 0x20, 0x25, 0x20
        /*00ad*/ 	.byte	0x34, 0x29, 0x20, 0x3d, 0x3d, 0x20, 0x28, 0x28, 0x28, 0x74, 0x6d, 0x65, 0x6d, 0x5f, 0x61, 0x64
        /*00bd*/ 	.byte	0x64, 0x72, 0x20, 0x3e, 0x3e, 0x20, 0x31, 0x36, 0x29, 0x20, 0x2f, 0x20, 0x33, 0x32, 0x29, 0x20
        /*00cd*/ 	.byte	0x25, 0x20, 0x34, 0x29, 0x00
	.type		__unnamed_1,@object
	.size		__unnamed_1,(__unnamed_2 - __unnamed_1)
__unnamed_1:
        /*00d2*/ 	.byte	0x61, 0x75, 0x74, 0x6f, 0x20, 0x63, 0x75, 0x74, 0x65, 0x3a, 0x3a, 0x61, 0x73, 0x5f, 0x70, 0x6f
        /* <DEDUP_REMOVED lines=24> */
        /*0262*/ 	.byte	0x3c, 0x34, 0x30, 0x39, 0x36, 0x3e, 0x3e, 0x3e, 0x3e, 0x5d, 0x00
	.type		__unnamed_2,@object
	.size		__unnamed_2,(.L_2 - __unnamed_2)
__unnamed_2:
        /* <DEDUP_REMOVED lines=40> */
        /*04ed*/ 	.byte	0x74, 0x65, 0x3a, 0x3a, 0x43, 0x3c, 0x30, 0x3e, 0x3e, 0x3e, 0x3e, 0x5d, 0x00
.L_2:


//--------------------- .nv.shared._ZN7cutlass13device_kernelINS_4gemm6kernel13GemmUniversalIN4cute5tupleIJiiiiEEENS1_10collective13CollectiveMmaINS1_35MainloopSm100TmaUmmaWarpSpecializedILi27ELi2ELi4ENS5_IJNS4_1CILi1EEENSA_ILi2EEESB_EEEEENS5_IJNSA_ILi64EEESF_SF_EEENS_12float_e4m3_tENS5_IJlSB_lEEESH_SI_NS4_8TiledMMAINS4_8MMA_AtomIJNS4_10MMA_TraitsINS4_19SM100_MMA_F8F6F4_SSEJSH_SH_fSF_SF_NS4_17integral_constantINS4_4UMMA5MajorELSP_0EEESQ_NSN_INSO_7ScaleInELSR_0EEESS_EEEEEENS4_6LayoutINS5_IJSB_SB_SB_EEENS5_IJNSA_ILi0EEESX_SX_EEEEENS5_IJNS4_10UnderscoreES10_S10_EEEEENS4_23SM90_TMA_LOAD_MULTICASTENS4_14ComposedLayoutINS4_7SwizzleILi2ELi4ELi3EEENS4_18smem_ptr_flag_bitsILi8EEENSV_INS5_IJNSA_ILi8EEESF_EEENS5_IJSF_SB_EEEEEEEvNS4_8identityENS4_13SM90_TMA_LOADES1D_vS1E_EENS_8epilogue10collective18CollectiveEpilogueINS1H_23Sm100TmaWarpSpecializedILi1ELi1ELi32ELb0ELb0EEEJSG_NS5_IJNSV_ISF_SB_EES1M_EEESH_SI_SH_SI_NS1H_6fusion15FusionCallbacksIS1L_NS1O_17LinearCombinationISH_fSH_fLNS_15FloatRoundStyleE2EEESG_S1N_JEEENS4_5SM1004TMEM4LOAD26SM100_TMEM_LOAD_16dp32b32xES1F_S1D_NS4_39AutoVectorizingCopyWithAssumedAlignmentILi128EEENS4_14SM90_TMA_STOREES1D_S1Z_S1Z_EEEvvEEEEvNT_6ParamsE --------------------------
	.section	.nv.shared._ZN7cutlass13device_kernelINS_4gemm6kernel13GemmUniversalIN4cute5tupleIJiiiiEEENS1_10collective13CollectiveMmaINS1_35MainloopSm100TmaUmmaWarpSpecializedILi27ELi2ELi4ENS5_IJNS4_1CILi1EEENSA_ILi2EEESB_EEEEENS5_IJNSA_ILi64EEESF_SF_EEENS_12float_e4m3_tENS5_IJlSB_lEEESH_SI_NS4_8TiledMMAINS4_8MMA_AtomIJNS4_10MMA_TraitsINS4_19SM100_MMA_F8F6F4_SSEJSH_SH_fSF_SF_NS4_17integral_constantINS4_4UMMA5MajorELSP_0EEESQ_NSN_INSO_7ScaleInELSR_0EEESS_EEEEEENS4_6LayoutINS5_IJSB_SB_SB_EEENS5_IJNSA_ILi0EEESX_SX_EEEEENS5_IJNS4_10UnderscoreES10_S10_EEEEENS4_23SM90_TMA_LOAD_MULTICASTENS4_14ComposedLayoutINS4_7SwizzleILi2ELi4ELi3EEENS4_18smem_ptr_flag_bitsILi8EEENSV_INS5_IJNSA_ILi8EEESF_EEENS5_IJSF_SB_EEEEEEEvNS4_8identityENS4_13SM90_TMA_LOADES1D_vS1E_EENS_8epilogue10collective18CollectiveEpilogueINS1H_23Sm100TmaWarpSpecializedILi1ELi1ELi32ELb0ELb0EEEJSG_NS5_IJNSV_ISF_SB_EES1M_EEESH_SI_SH_SI_NS1H_6fusion15FusionCallbacksIS1L_NS1O_17LinearCombinationISH_fSH_fLNS_15FloatRoundStyleE2EEESG_S1N_JEEENS4_5SM1004TMEM4LOAD26SM100_TMEM_LOAD_16dp32b32xES1F_S1D_NS4_39AutoVectorizingCopyWithAssumedAlignmentILi128EEENS4_14SM90_TMA_STOREES1D_S1Z_S1Z_EEEvvEEEEvNT_6ParamsE,"aw",@nobits
	.sectionflags	@""
	.align	16
	.zero		1024


//--------------------- .nv.shared.reserved.0     --------------------------
	.section	.nv.shared.reserved.0,"aw",@nobits
	.weak		__nv_reservedSMEM_offset_0_alias
	.size		__nv_reservedSMEM_offset_0_alias, 0, 64
	.other		__nv_reservedSMEM_offset_0_alias,@"STO_CUDA_RESERVED_SHARED STV_DEFAULT"
__nv_reservedSMEM_offset_0_alias:
	.zero		0
.nv.shared.reserved.0:
	.zero		64
	.weak		__nv_reservedSMEM_tcgen05_partition
	.type		__nv_reservedSMEM_tcgen05_partition,@object
	.size		__nv_reservedSMEM_tcgen05_partition,(.L_0 - __nv_reservedSMEM_tcgen05_partition)
__nv_reservedSMEM_tcgen05_partition:
	.zero		32
.L_0:


//--------------------- .nv.global                --------------------------
	.section	.nv.global,"aw",@nobits
.nv.global:
	.type		_ZN39_INTERNAL_dc0c121d_4_k_cu_5d3c5937_75504cute1_E,@object
	.size		_ZN39_INTERNAL_dc0c121d_4_k_cu_5d3c5937_75504cute1_E,(_ZN39_INTERNAL_dc0c121d_4_k_cu_5d3c5937_75504cuda3std3__45__cpo6cbeginE - _ZN39_INTERNAL_dc0c121d_4_k_cu_5d3c5937_75504cute1_E)
_ZN39_INTERNAL_dc0c121d_4_k_cu_5d3c5937_75504cute1_E:
	.zero		1
	.type		_ZN39_INTERNAL_dc0c121d_4_k_cu_5d3c5937_75504cuda3std3__45__cpo6cbeginE,@object
	.size		_ZN39_INTERNAL_dc0c121d_4_k_cu_5d3c5937_75504cuda3std3__45__cpo6cbeginE,(_ZN39_INTERNAL_dc0c121d_4_k_cu_5d3c5937_75504cuda3std3__48in_placeE - _ZN39_INTERNAL_dc0c121d_4_k_cu_5d3c5937_75504cuda3std3__45__cpo6cbeginE)
_ZN39_INTERNAL_dc0c121d_4_k_cu_5d3c5937_75504cuda3std3__45__cpo6cbeginE:
	.zero		1
	.type		_ZN39_INTERNAL_dc0c121d_4_k_cu_5d3c5937_75504cuda3std3__48in_placeE,@object
	.size		_ZN39_INTERNAL_dc0c121d_4_k_cu_5d3c5937_75504cuda3std3__48in_placeE,(_ZN39_INTERNAL_dc0c121d_4_k_cu_5d3c5937_75504cuda3std6ranges3__45__cpo9iter_moveE - _ZN39_INTERNAL_dc0c121d_4_k_cu_5d3c5937_75504cuda3std3__48in_placeE)
_ZN39_INTERNAL_dc0c121d_4_k_cu_5d3c5937_75504cuda3std3__48in_placeE:
	.zero		1
	.type		_ZN39_INTERNAL_dc0c121d_4_k_cu_5d3c5937_75504cuda3std6ranges3__45__cpo9iter_moveE,@object
	.size		_ZN39_INTERNAL_dc0c121d_4_k_cu_5d3c5937_75504cuda3std6ranges3__45__cpo9iter_moveE,(_ZN39_INTERNAL_dc0c121d_4_k_cu_5d3c5937_75504cuda3std3__45__cpo5beginE - _ZN39_INTERNAL_dc0c121d_4_k_cu_5d3c5937_75504cuda3std6ranges3__45__cpo9iter_moveE)
_ZN39_INTERNAL_dc0c121d_4_k_cu_5d3c5937_75504cuda3std6ranges3__45__cpo9iter_moveE:
	.zero		1
	.type		_ZN39_INTERNAL_dc0c121d_4_k_cu_5d3c5937_75504cuda3std3__45__cpo5beginE,@object
	.size		_ZN39_INTERNAL_dc0c121d_4_k_cu_5d3c5937_75504cuda3std3__45__cpo5beginE,(_ZN39_INTERNAL_dc0c121d_4_k_cu_5d3c5937_75504cuda3std3__441_GLOBAL__N__dc0c121d_4_k_cu_5d3c5937_75506ignoreE - _ZN39_INTERNAL_dc0c121d_4_k_cu_5d3c5937_75504cuda3std3__45__cpo5beginE)
_ZN39_INTERNAL_dc0c121d_4_k_cu_5d3c5937_75504cuda3std3__45__cpo5beginE:
	.zero		1
	.type		_ZN39_INTERNAL_dc0c121d_4_k_cu_5d3c5937_75504cuda3std3__441_GLOBAL__N__dc0c121d_4_k_cu_5d3c5937_75506ignoreE,@object
	.size		_ZN39_INTERNAL_dc0c121d_4_k_cu_5d3c5937_75504cuda3std3__441_GLOBAL__N__dc0c121d_4_k_cu_5d3c5937_75506ignoreE,(_ZN39_INTERNAL_dc0c121d_4_k_cu_5d3c5937_75504cute7productE - _ZN39_INTERNAL_dc0c121d_4_k_cu_5d3c5937_75504cuda3std3__441_GLOBAL__N__dc0c121d_4_k_cu_5d3c5937_75506ignoreE)
_ZN39_INTERNAL_dc0c121d_4_k_cu_5d3c5937_75504cuda3std3__441_GLOBAL__N__dc0c121d_4_k_cu_5d3c5937_75506ignoreE:
	.zero		1
	.type		_ZN39_INTERNAL_dc0c121d_4_k_cu_5d3c5937_75504cute7productE,@object
	.size		_ZN39_INTERNAL_dc0c121d_4_k_cu_5d3c5937_75504cute7productE,(_ZN39_INTERNAL_dc0c121d_4_k_cu_5d3c5937_75504cuda3std3__45__cpo3endE - _ZN39_INTERNAL_dc0c121d_4_k_cu_5d3c5937_75504cute7productE)
_ZN39_INTERNAL_dc0c121d_4_k_cu_5d3c5937_75504cute7productE:
	.zero		1
	.type		_ZN39_INTERNAL_dc0c121d_4_k_cu_5d3c5937_75504cuda3std3__45__cpo3endE,@object
	.size		_ZN39_INTERNAL_dc0c121d_4_k_cu_5d3c5937_75504cuda3std3__45__cpo3endE,(_ZN39_INTERNAL_dc0c121d_4_k_cu_5d3c5937_75504cuda3std3__419piecewise_constructE - _ZN39_INTERNAL_dc0c121d_4_k_cu_5d3c5937_75504cuda3std3__45__cpo3endE)
_ZN39_INTERNAL_dc0c121d_4_k_cu_5d3c5937_75504cuda3std3__45__cpo3endE:
	.zero		1
	.type		_ZN39_INTERNAL_dc0c121d_4_k_cu_5d3c5937_75504cuda3std3__419piecewise_constructE,@object
	.size		_ZN39_INTERNAL_dc0c121d_4_k_cu_5d3c5937_75504cuda3std3__419piecewise_constructE,(_ZN39_INTERNAL_dc0c121d_4_k_cu_5d3c5937_75504cuda3std3__45__cpo4cendE - _ZN39_INTERNAL_dc0c121d_4_k_cu_5d3c5937_75504cuda3std3__419piecewise_constructE)
_ZN39_INTERNAL_dc0c121d_4_k_cu_5d3c5937_75504cuda3std3__419piecewise_constructE:
	.zero		1
	.type		_ZN39_INTERNAL_dc0c121d_4_k_cu_5d3c5937_75504cuda3std3__45__cpo4cendE,@object
	.size		_ZN39_INTERNAL_dc0c121d_4_k_cu_5d3c5937_75504cuda3std3__45__cpo4cendE,(_ZN39_INTERNAL_dc0c121d_4_k_cu_5d3c5937_75504cuda3std6ranges3__45__cpo4swapE - _ZN39_INTERNAL_dc0c121d_4_k_cu_5d3c5937_75504cuda3std3__45__cpo4cendE)
_ZN39_INTERNAL_dc0c121d_4_k_cu_5d3c5937_75504cuda3std3__45__cpo4cendE:
	.zero		1
	.type		_ZN39_INTERNAL_dc0c121d_4_k_cu_5d3c5937_75504cuda3std6ranges3__45__cpo4swapE,@object
	.size		_ZN39_INTERNAL_dc0c121d_4_k_cu_5d3c5937_75504cuda3std6ranges3__45__cpo4swapE,(.L_10 - _ZN39_INTERNAL_dc0c121d_4_k_cu_5d3c5937_75504cuda3std6ranges3__45__cpo4swapE)
_ZN39_INTERNAL_dc0c121d_4_k_cu_5d3c5937_75504cuda3std6ranges3__45__cpo4swapE:
	.zero		1
.L_10:


//--------------------- .nv.constant0._ZN7cutlass13device_kernelINS_4gemm6kernel13GemmUniversalIN4cute5tupleIJiiiiEEENS1_10collective13CollectiveMmaINS1_35MainloopSm100TmaUmmaWarpSpecializedILi27ELi2ELi4ENS5_IJNS4_1CILi1EEENSA_ILi2EEESB_EEEEENS5_IJNSA_ILi64EEESF_SF_EEENS_12float_e4m3_tENS5_IJlSB_lEEESH_SI_NS4_8TiledMMAINS4_8MMA_AtomIJNS4_10MMA_TraitsINS4_19SM100_MMA_F8F6F4_SSEJSH_SH_fSF_SF_NS4_17integral_constantINS4_4UMMA5MajorELSP_0EEESQ_NSN_INSO_7ScaleInELSR_0EEESS_EEEEEENS4_6LayoutINS5_IJSB_SB_SB_EEENS5_IJNSA_ILi0EEESX_SX_EEEEENS5_IJNS4_10UnderscoreES10_S10_EEEEENS4_23SM90_TMA_LOAD_MULTICASTENS4_14ComposedLayoutINS4_7SwizzleILi2ELi4ELi3EEENS4_18smem_ptr_flag_bitsILi8EEENSV_INS5_IJNSA_ILi8EEESF_EEENS5_IJSF_SB_EEEEEEEvNS4_8identityENS4_13SM90_TMA_LOADES1D_vS1E_EENS_8epilogue10collective18CollectiveEpilogueINS1H_23Sm100TmaWarpSpecializedILi1ELi1ELi32ELb0ELb0EEEJSG_NS5_IJNSV_ISF_SB_EES1M_EEESH_SI_SH_SI_NS1H_6fusion15FusionCallbacksIS1L_NS1O_17LinearCombinationISH_fSH_fLNS_15FloatRoundStyleE2EEESG_S1N_JEEENS4_5SM1004TMEM4LOAD26SM100_TMEM_LOAD_16dp32b32xES1F_S1D_NS4_39AutoVectorizingCopyWithAssumedAlignmentILi128EEENS4_14SM90_TMA_STOREES1D_S1Z_S1Z_EEEvvEEEEvNT_6ParamsE --------------------------
	.section	.nv.constant0._ZN7cutlass13device_kernelINS_4gemm6kernel13GemmUniversalIN4cute5tupleIJiiiiEEENS1_10collective13CollectiveMmaINS1_35MainloopSm100TmaUmmaWarpSpecializedILi27ELi2ELi4ENS5_IJNS4_1CILi1EEENSA_ILi2EEESB_EEEEENS5_IJNSA_ILi64EEESF_SF_EEENS_12float_e4m3_tENS5_IJlSB_lEEESH_SI_NS4_8TiledMMAINS4_8MMA_AtomIJNS4_10MMA_TraitsINS4_19SM100_MMA_F8F6F4_SSEJSH_SH_fSF_SF_NS4_17integral_constantINS4_4UMMA5MajorELSP_0EEESQ_NSN_INSO_7ScaleInELSR_0EEESS_EEEEEENS4_6LayoutINS5_IJSB_SB_SB_EEENS5_IJNSA_ILi0EEESX_SX_EEEEENS5_IJNS4_10UnderscoreES10_S10_EEEEENS4_23SM90_TMA_LOAD_MULTICASTENS4_14ComposedLayoutINS4_7SwizzleILi2ELi4ELi3EEENS4_18smem_ptr_flag_bitsILi8EEENSV_INS5_IJNSA_ILi8EEESF_EEENS5_IJSF_SB_EEEEEEEvNS4_8identityENS4_13SM90_TMA_LOADES1D_vS1E_EENS_8epilogue10collective18CollectiveEpilogueINS1H_23Sm100TmaWarpSpecializedILi1ELi1ELi32ELb0ELb0EEEJSG_NS5_IJNSV_ISF_SB_EES1M_EEESH_SI_SH_SI_NS1H_6fusion15FusionCallbacksIS1L_NS1O_17LinearCombinationISH_fSH_fLNS_15FloatRoundStyleE2EEESG_S1N_JEEENS4_5SM1004TMEM4LOAD26SM100_TMEM_LOAD_16dp32b32xES1F_S1D_NS4_39AutoVectorizingCopyWithAssumedAlignmentILi128EEENS4_14SM90_TMA_STOREES1D_S1Z_S1Z_EEEvvEEEEvNT_6ParamsE,"a",@progbits
	.sectionflags	@""
	.align	4
.nv.constant0._ZN7cutlass13device_kernelINS_4gemm6kernel13GemmUniversalIN4cute5tupleIJiiiiEEENS1_10collective13CollectiveMmaINS1_35MainloopSm100TmaUmmaWarpSpecializedILi27ELi2ELi4ENS5_IJNS4_1CILi1EEENSA_ILi2EEESB_EEEEENS5_IJNSA_ILi64EEESF_SF_EEENS_12float_e4m3_tENS5_IJlSB_lEEESH_SI_NS4_8TiledMMAINS4_8MMA_AtomIJNS4_10MMA_TraitsINS4_19SM100_MMA_F8F6F4_SSEJSH_SH_fSF_SF_NS4_17integral_constantINS4_4UMMA5MajorELSP_0EEESQ_NSN_INSO_7ScaleInELSR_0EEESS_EEEEEENS4_6LayoutINS5_IJSB_SB_SB_EEENS5_IJNSA_ILi0EEESX_SX_EEEEENS5_IJNS4_10UnderscoreES10_S10_EEEEENS4_23SM90_TMA_LOAD_MULTICASTENS4_14ComposedLayoutINS4_7SwizzleILi2ELi4ELi3EEENS4_18smem_ptr_flag_bitsILi8EEENSV_INS5_IJNSA_ILi8EEESF_EEENS5_IJSF_SB_EEEEEEEvNS4_8identityENS4_13SM90_TMA_LOADES1D_vS1E_EENS_8epilogue10collective18CollectiveEpilogueINS1H_23Sm100TmaWarpSpecializedILi1ELi1ELi32ELb0ELb0EEEJSG_NS5_IJNSV_ISF_SB_EES1M_EEESH_SI_SH_SI_NS1H_6fusion15FusionCallbacksIS1L_NS1O_17LinearCombinationISH_fSH_fLNS_15FloatRoundStyleE2EEESG_S1N_JEEENS4_5SM1004TMEM4LOAD26SM100_TMEM_LOAD_16dp32b32xES1F_S1D_NS4_39AutoVectorizingCopyWithAssumedAlignmentILi128EEENS4_14SM90_TMA_STOREES1D_S1Z_S1Z_EEEvvEEEEvNT_6ParamsE:
	.zero		2944


//--------------------- SYMBOLS --------------------------

	.type		.nv.reservedSmem.offset0,@object
	.size		.nv.reservedSmem.offset0,0x4
	.type		.nv.reservedSmem.cap,@object
	.size		.nv.reservedSmem.cap,0x4
	.type		__assertfail,@function
